// auto-generated by cutlass_sweep.gemm — config: {"arch": "sm_100", "cluster_m": 2, "cluster_n": 2, "dtype": "fp16", "stages": 3, "tile_k": 128, "tile_m": 128, "tile_n": 128}
#include "cutlass/cutlass.h"
#include "cutlass/gemm/collective/collective_builder.hpp"
#include "cutlass/gemm/device/gemm_universal_adapter.h"
#include "cutlass/gemm/kernel/gemm_universal.hpp"
#include "cutlass/epilogue/collective/collective_builder.hpp"

using ElemA = cutlass::half_t;
using ElemB = cutlass::half_t;
using ElemCD = cutlass::half_t;
using Acc  = float;
using TileShape    = cute::Shape<cute::_128, cute::_128, cute::_128>;
using ClusterShape = cute::Shape<cute::_2, cute::_2, cute::_1>;

using CollectiveEpilogue = typename cutlass::epilogue::collective::CollectiveBuilder<
    cutlass::arch::Sm100, cutlass::arch::OpClassTensorOp,
    TileShape, ClusterShape,
    cutlass::epilogue::collective::EpilogueTileAuto,
    Acc, Acc,
    ElemCD, cutlass::layout::RowMajor, 128 / cutlass::sizeof_bits<ElemCD>::value,
    ElemCD, cutlass::layout::RowMajor, 128 / cutlass::sizeof_bits<ElemCD>::value,
    cutlass::epilogue::collective::EpilogueScheduleAuto
  >::CollectiveOp;

using CollectiveMainloop = typename cutlass::gemm::collective::CollectiveBuilder<
    cutlass::arch::Sm100, cutlass::arch::OpClassTensorOp,
    ElemA, cutlass::layout::RowMajor, 128 / cutlass::sizeof_bits<ElemA>::value,
    ElemB, cutlass::layout::ColumnMajor, 128 / cutlass::sizeof_bits<ElemB>::value,
    Acc,
    TileShape, ClusterShape,
    cutlass::gemm::collective::StageCount<3>,
    cutlass::gemm::collective::KernelScheduleAuto
  >::CollectiveOp;

using GemmKernel = cutlass::gemm::kernel::GemmUniversal<
    cute::Shape<int,int,int,int>,
    CollectiveMainloop,
    CollectiveEpilogue
>;
using Gemm = cutlass::gemm::device::GemmUniversalAdapter<GemmKernel>;

// Force the device kernel symbol into the cubin without needing a host main.
auto* _anchor = &cutlass::device_kernel<GemmKernel>;


// ===== COMPILED SASS (sm_100a) =====

	.target	sm_100a

	.elftype	@"ET_EXEC"


//--------------------- .note.nv.tkinfo           --------------------------
	.section	.note.nv.tkinfo,"",@"SHT_NOTE"
	.sectionflags	@"SHF_NOTE_NV_TKINFO"
	.tkinfo
        /*0018*/ 	.word	0x00000002
        /*0030*/ 	.string	""
        /*0030*/ 	.string	"ptxas"
        /*0030*/ 	.string	"Cuda compilation tools, release 13.0, V13.0.88"
        /*0030*/ 	.string	"Build cuda_13.0.r13.0/compiler.36424714_0"
        /*0030*/ 	.string	"-arch sm_100a -m 64 "



//--------------------- .note.nv.cuinfo           --------------------------
	.section	.note.nv.cuinfo,"",@"SHT_NOTE"
	.sectionflags	@"SHF_NOTE_NV_CUINFO"
        /*0018*/ 	.short	0x0002
        /*001a*/ 	.short	0x0064
        /*001c*/ 	.short	0x0082
	.zero		2


//--------------------- .nv.info                  --------------------------
	.section	.nv.info,"",@"SHT_CUDA_INFO"
	.align	4


	//----- nvinfo : EIATTR_REGCOUNT
	.align		4
        /*0000*/ 	.byte	0x04, 0x2f
        /*0002*/ 	.short	(.L_19 - .L_18)
	.align		4
.L_18:
        /*0004*/ 	.word	index@(_ZN7cutlass13device_kernelINS_4gemm6kernel13GemmUniversalIN4cute5tupleIJiiiiEEENS1_10collective13CollectiveMmaINS1_35MainloopSm100TmaUmmaWarpSpecializedILi3ELi2ELi4ENS5_IJNS4_1CILi2EEESB_NSA_ILi1EEEEEEEENS5_IJNSA_ILi128EEESF_SF_EEENS_6half_tENS5_IJlSC_lEEESH_SI_NS4_8TiledMMAINS4_8MMA_AtomIJNS4_26SM100_MMA_F16BF16_2x1SM_SSISH_SH_fLi128ELi128ELNS4_4UMMA5MajorE0ELSN_0ELNSM_7ScaleInE0ELSO_0EEEEEENS4_6LayoutINS5_IJSC_SC_SC_EEENS5_IJNSA_ILi0EEEST_ST_EEEEENS5_IJNS4_10UnderscoreESW_SW_EEEEENS4_28SM100_TMA_2SM_LOAD_MULTICASTENS4_14ComposedLayoutINS4_7SwizzleILi3ELi4ELi3EEENS4_18smem_ptr_flag_bitsILi16EEENSR_INS5_IJNSA_ILi8EEENSA_ILi64EEEEEENS5_IJS16_SC_EEEEEEEvNS4_8identityENS4_18SM100_TMA_2SM_LOADES1A_vS1B_EENS_8epilogue10collective18CollectiveEpilogueINS1E_23Sm100TmaWarpSpecializedILi4ELi2ELi16ELb1ELb0EEEJNS5_IJS16_SF_SF_EEENS5_IJNSR_IS16_SC_EENSR_INS5_IJNSA_ILi16EEESB_EEENS5_IJSC_S16_EEEEEEEESH_SI_SH_SI_NS1E_6fusion15FusionCallbacksIS1I_NS1Q_17LinearCombinationISH_fSH_fLNS_15FloatRoundStyleE2EEES1J_S1P_JEEENS4_5SM1004TMEM4LOAD26SM100_TMEM_LOAD_32dp32b16xENS4_13SM90_TMA_LOADENS10_INS11_ILi1ELi4ELi3EEES14_NSR_INS5_IJS15_S1L_EEENS5_IJS1L_SC_EEEEEEENS4_39AutoVectorizingCopyWithAssumedAlignmentILi128EEENS4_14SM90_TMA_STOREES25_S27_S27_EEEvvEEEEvNT_6ParamsE)
        /*0008*/ 	.word	0x00000044


	//----- nvinfo : EIATTR_FRAME_SIZE
	.align		4
.L_19:
        /*000c*/ 	.byte	0x04, 0x11
        /*000e*/ 	.short	(.L_21 - .L_20)
	.align		4
.L_20:
        /*0010*/ 	.word	index@($__internal_2_$__cuda_sm10x_tcgen05_guardrail_trap_unallocated_columns_being_dealloced)
        /*0014*/ 	.word	0x00000000


	//----- nvinfo : EIATTR_FRAME_SIZE
	.align		4
.L_21:
        /*0018*/ 	.byte	0x04, 0x11
        /*001a*/ 	.short	(.L_23 - .L_22)
	.align		4
.L_22:
        /*001c*/ 	.word	index@($__internal_1_$__cuda_sm10x_tcgen05_guardrail_trap_phase_invalid_during_alloc)
        /*0020*/ 	.word	0x00000000


	//----- nvinfo : EIATTR_FRAME_SIZE
	.align		4
.L_23:
        /*0024*/ 	.byte	0x04, 0x11
        /*0026*/ 	.short	(.L_25 - .L_24)
	.align		4
.L_24:
        /*0028*/ 	.word	index@($__internal_0_$__cuda_sm10x_tcgen05_guardrail_trap_col_being_dealloced_not_returned_by_alloc)
        /*002c*/ 	.word	0x00000000


	//----- nvinfo : EIATTR_FRAME_SIZE
	.align		4
.L_25:
        /*0030*/ 	.byte	0x04, 0x11
        /*0032*/ 	.short	(.L_27 - .L_26)
	.align		4
.L_26:
        /*0034*/ 	.word	index@(_ZN7cutlass13device_kernelINS_4gemm6kernel13GemmUniversalIN4cute5tupleIJiiiiEEENS1_10collective13CollectiveMmaINS1_35MainloopSm100TmaUmmaWarpSpecializedILi3ELi2ELi4ENS5_IJNS4_1CILi2EEESB_NSA_ILi1EEEEEEEENS5_IJNSA_ILi128EEESF_SF_EEENS_6half_tENS5_IJlSC_lEEESH_SI_NS4_8TiledMMAINS4_8MMA_AtomIJNS4_26SM100_MMA_F16BF16_2x1SM_SSISH_SH_fLi128ELi128ELNS4_4UMMA5MajorE0ELSN_0ELNSM_7ScaleInE0ELSO_0EEEEEENS4_6LayoutINS5_IJSC_SC_SC_EEENS5_IJNSA_ILi0EEEST_ST_EEEEENS5_IJNS4_10UnderscoreESW_SW_EEEEENS4_28SM100_TMA_2SM_LOAD_MULTICASTENS4_14ComposedLayoutINS4_7SwizzleILi3ELi4ELi3EEENS4_18smem_ptr_flag_bitsILi16EEENSR_INS5_IJNSA_ILi8EEENSA_ILi64EEEEEENS5_IJS16_SC_EEEEEEEvNS4_8identityENS4_18SM100_TMA_2SM_LOADES1A_vS1B_EENS_8epilogue10collective18CollectiveEpilogueINS1E_23Sm100TmaWarpSpecializedILi4ELi2ELi16ELb1ELb0EEEJNS5_IJS16_SF_SF_EEENS5_IJNSR_IS16_SC_EENSR_INS5_IJNSA_ILi16EEESB_EEENS5_IJSC_S16_EEEEEEEESH_SI_SH_SI_NS1E_6fusion15FusionCallbacksIS1I_NS1Q_17LinearCombinationISH_fSH_fLNS_15FloatRoundStyleE2EEES1J_S1P_JEEENS4_5SM1004TMEM4LOAD26SM100_TMEM_LOAD_32dp32b16xENS4_13SM90_TMA_LOADENS10_INS11_ILi1ELi4ELi3EEES14_NSR_INS5_IJS15_S1L_EEENS5_IJS1L_SC_EEEEEEENS4_39AutoVectorizingCopyWithAssumedAlignmentILi128EEENS4_14SM90_TMA_STOREES25_S27_S27_EEEvvEEEEvNT_6ParamsE)
        /*0038*/ 	.word	0x00000000


	//----- nvinfo : EIATTR_MIN_STACK_SIZE
	.align		4
.L_27:
        /*003c*/ 	.byte	0x04, 0x12
        /*003e*/ 	.short	(.L_29 - .L_28)
	.align		4
.L_28:
        /*0040*/ 	.word	index@(_ZN7cutlass13device_kernelINS_4gemm6kernel13GemmUniversalIN4cute5tupleIJiiiiEEENS1_10collective13CollectiveMmaINS1_35MainloopSm100TmaUmmaWarpSpecializedILi3ELi2ELi4ENS5_IJNS4_1CILi2EEESB_NSA_ILi1EEEEEEEENS5_IJNSA_ILi128EEESF_SF_EEENS_6half_tENS5_IJlSC_lEEESH_SI_NS4_8TiledMMAINS4_8MMA_AtomIJNS4_26SM100_MMA_F16BF16_2x1SM_SSISH_SH_fLi128ELi128ELNS4_4UMMA5MajorE0ELSN_0ELNSM_7ScaleInE0ELSO_0EEEEEENS4_6LayoutINS5_IJSC_SC_SC_EEENS5_IJNSA_ILi0EEEST_ST_EEEEENS5_IJNS4_10UnderscoreESW_SW_EEEEENS4_28SM100_TMA_2SM_LOAD_MULTICASTENS4_14ComposedLayoutINS4_7SwizzleILi3ELi4ELi3EEENS4_18smem_ptr_flag_bitsILi16EEENSR_INS5_IJNSA_ILi8EEENSA_ILi64EEEEEENS5_IJS16_SC_EEEEEEEvNS4_8identityENS4_18SM100_TMA_2SM_LOADES1A_vS1B_EENS_8epilogue10collective18CollectiveEpilogueINS1E_23Sm100TmaWarpSpecializedILi4ELi2ELi16ELb1ELb0EEEJNS5_IJS16_SF_SF_EEENS5_IJNSR_IS16_SC_EENSR_INS5_IJNSA_ILi16EEESB_EEENS5_IJSC_S16_EEEEEEEESH_SI_SH_SI_NS1E_6fusion15FusionCallbacksIS1I_NS1Q_17LinearCombinationISH_fSH_fLNS_15FloatRoundStyleE2EEES1J_S1P_JEEENS4_5SM1004TMEM4LOAD26SM100_TMEM_LOAD_32dp32b16xENS4_13SM90_TMA_LOADENS10_INS11_ILi1ELi4ELi3EEES14_NSR_INS5_IJS15_S1L_EEENS5_IJS1L_SC_EEEEEEENS4_39AutoVectorizingCopyWithAssumedAlignmentILi128EEENS4_14SM90_TMA_STOREES25_S27_S27_EEEvvEEEEvNT_6ParamsE)
        /*0044*/ 	.word	0x00000000
.L_29:


//--------------------- .nv.compat                --------------------------
	.section	.nv.compat,"",@"SHT_CUDA_COMPAT_INFO"
	.align	4
        /*0000*/ 	.byte	0x02, 0x09, 0x01, 0x00, 0x02, 0x02, 0x02, 0x00, 0x02, 0x05, 0x05, 0x00, 0x03, 0x07, 0x01, 0x01
        /*0010*/ 	.byte	0x02, 0x03, 0x01, 0x00, 0x02, 0x06, 0x01, 0x00, 0x04, 0x0b, 0x08, 0x00, 0x09, 0x00, 0x00, 0x00
        /*0020*/ 	.byte	0x00, 0x00, 0x00, 0x00


//--------------------- .nv.info._ZN7cutlass13device_kernelINS_4gemm6kernel13GemmUniversalIN4cute5tupleIJiiiiEEENS1_10collective13CollectiveMmaINS1_35MainloopSm100TmaUmmaWarpSpecializedILi3ELi2ELi4ENS5_IJNS4_1CILi2EEESB_NSA_ILi1EEEEEEEENS5_IJNSA_ILi128EEESF_SF_EEENS_6half_tENS5_IJlSC_lEEESH_SI_NS4_8TiledMMAINS4_8MMA_AtomIJNS4_26SM100_MMA_F16BF16_2x1SM_SSISH_SH_fLi128ELi128ELNS4_4UMMA5MajorE0ELSN_0ELNSM_7ScaleInE0ELSO_0EEEEEENS4_6LayoutINS5_IJSC_SC_SC_EEENS5_IJNSA_ILi0EEEST_ST_EEEEENS5_IJNS4_10UnderscoreESW_SW_EEEEENS4_28SM100_TMA_2SM_LOAD_MULTICASTENS4_14ComposedLayoutINS4_7SwizzleILi3ELi4ELi3EEENS4_18smem_ptr_flag_bitsILi16EEENSR_INS5_IJNSA_ILi8EEENSA_ILi64EEEEEENS5_IJS16_SC_EEEEEEEvNS4_8identityENS4_18SM100_TMA_2SM_LOADES1A_vS1B_EENS_8epilogue10collective18CollectiveEpilogueINS1E_23Sm100TmaWarpSpecializedILi4ELi2ELi16ELb1ELb0EEEJNS5_IJS16_SF_SF_EEENS5_IJNSR_IS16_SC_EENSR_INS5_IJNSA_ILi16EEESB_EEENS5_IJSC_S16_EEEEEEEESH_SI_SH_SI_NS1E_6fusion15FusionCallbacksIS1I_NS1Q_17LinearCombinationISH_fSH_fLNS_15FloatRoundStyleE2EEES1J_S1P_JEEENS4_5SM1004TMEM4LOAD26SM100_TMEM_LOAD_32dp32b16xENS4_13SM90_TMA_LOADENS10_INS11_ILi1ELi4ELi3EEES14_NSR_INS5_IJS15_S1L_EEENS5_IJS1L_SC_EEEEEEENS4_39AutoVectorizingCopyWithAssumedAlignmentILi128EEENS4_14SM90_TMA_STOREES25_S27_S27_EEEvvEEEEvNT_6ParamsE --------------------------
	.section	.nv.info._ZN7cutlass13device_kernelINS_4gemm6kernel13GemmUniversalIN4cute5tupleIJiiiiEEENS1_10collective13CollectiveMmaINS1_35MainloopSm100TmaUmmaWarpSpecializedILi3ELi2ELi4ENS5_IJNS4_1CILi2EEESB_NSA_ILi1EEEEEEEENS5_IJNSA_ILi128EEESF_SF_EEENS_6half_tENS5_IJlSC_lEEESH_SI_NS4_8TiledMMAINS4_8MMA_AtomIJNS4_26SM100_MMA_F16BF16_2x1SM_SSISH_SH_fLi128ELi128ELNS4_4UMMA5MajorE0ELSN_0ELNSM_7ScaleInE0ELSO_0EEEEEENS4_6LayoutINS5_IJSC_SC_SC_EEENS5_IJNSA_ILi0EEEST_ST_EEEEENS5_IJNS4_10UnderscoreESW_SW_EEEEENS4_28SM100_TMA_2SM_LOAD_MULTICASTENS4_14ComposedLayoutINS4_7SwizzleILi3ELi4ELi3EEENS4_18smem_ptr_flag_bitsILi16EEENSR_INS5_IJNSA_ILi8EEENSA_ILi64EEEEEENS5_IJS16_SC_EEEEEEEvNS4_8identityENS4_18SM100_TMA_2SM_LOADES1A_vS1B_EENS_8epilogue10collective18CollectiveEpilogueINS1E_23Sm100TmaWarpSpecializedILi4ELi2ELi16ELb1ELb0EEEJNS5_IJS16_SF_SF_EEENS5_IJNSR_IS16_SC_EENSR_INS5_IJNSA_ILi16EEESB_EEENS5_IJSC_S16_EEEEEEEESH_SI_SH_SI_NS1E_6fusion15FusionCallbacksIS1I_NS1Q_17LinearCombinationISH_fSH_fLNS_15FloatRoundStyleE2EEES1J_S1P_JEEENS4_5SM1004TMEM4LOAD26SM100_TMEM_LOAD_32dp32b16xENS4_13SM90_TMA_LOADENS10_INS11_ILi1ELi4ELi3EEES14_NSR_INS5_IJS15_S1L_EEENS5_IJS1L_SC_EEEEEEENS4_39AutoVectorizingCopyWithAssumedAlignmentILi128EEENS4_14SM90_TMA_STOREES25_S27_S27_EEEvvEEEEvNT_6ParamsE,"",@"SHT_CUDA_INFO"
	.sectionflags	@""
	.align	4


	//----- nvinfo : EIATTR_CUDA_API_VERSION
	.align		4
        /*0000*/ 	.byte	0x04, 0x37
        /*0002*/ 	.short	(.L_31 - .L_30)
.L_30:
        /*0004*/ 	.word	0x00000082


	//----- nvinfo : EIATTR_KPARAM_INFO
	.align		4
.L_31:
        /*0008*/ 	.byte	0x04, 0x17
        /*000a*/ 	.short	(.L_33 - .L_32)
.L_32:
        /*000c*/ 	.word	0x00000000
        /*0010*/ 	.short	0x0000
        /*0012*/ 	.short	0x0000
        /*0014*/ 	.byte	0x00, 0xf0, 0x01, 0x20


	//----- nvinfo : EIATTR_AT_ENTRY_FRAGMENTS
	.align		4
.L_33:
        /*0018*/ 	.byte	0x04, 0x4f
        /*001a*/ 	.short	(.L_35 - .L_34)


	//   ....[0]....
.L_34:
        /*001c*/ 	.word	0x00000007


	//----- nvinfo : EIATTR_RESERVED_SMEM_USED
	.align		4
.L_35:
        /*0020*/ 	.byte	0x01, 0x41
	.zero		2


	//----- nvinfo : EIATTR_SPARSE_MMA_MASK
	.align		4
        /*0024*/ 	.byte	0x03, 0x50
        /*0026*/ 	.short	0x0000


	//----- nvinfo : EIATTR_TCGEN05_2CTA_USED
	.align		4
        /*0028*/ 	.byte	0x01, 0x52
	.zero		2


	//----- nvinfo : EIATTR_MAXREG_COUNT
	.align		4
        /*002c*/ 	.byte	0x03, 0x1b
        /*002e*/ 	.short	0x00ff


	//----- nvinfo : EIATTR_NUM_BARRIERS
	.align		4
        /*0030*/ 	.byte	0x02, 0x4c
        /*0032*/ 	.byte	0x07
	.zero		1


	//----- nvinfo : EIATTR_EXTERNS
	.align		4
        /*0034*/ 	.byte	0x04, 0x0f
        /*0036*/ 	.short	(.L_37 - .L_36)


	//   ....[0]....
	.align		4
.L_36:
        /*0038*/ 	.word	index@(__assertfail)


	//----- nvinfo : EIATTR_MERCURY_ISA_VERSION
	.align		4
.L_37:
        /*003c*/ 	.byte	0x03, 0x5f
        /*003e*/ 	.short	0x0101


	//----- nvinfo : EIATTR_INT_WARP_WIDE_INSTR_OFFSETS
	.align		4
        /*0040*/ 	.byte	0x04, 0x31
        /*0042*/ 	.short	(.L_39 - .L_38)


	//   ....[0]....
.L_38:
        /*0044*/ 	.word	0x00000d50


	//   ....[1]....
        /*0048*/ 	.word	0x00000df0


	//   ....[2]....
        /*004c*/ 	.word	0x00004600


	//   ....[3]....
        /*0050*/ 	.word	0x00004630


	//   ....[4]....
        /*0054*/ 	.word	0x00004650


	//   ....[5]....
        /*0058*/ 	.word	0x00005190


	//   ....[6]....
        /*005c*/ 	.word	0x00005230


	//   ....[7]....
        /*0060*/ 	.word	0x000052f0


	//   ....[8]....
        /*0064*/ 	.word	0x00005360


	//   ....[9]....
        /*0068*/ 	.word	0x00005420


	//   ....[10]....
        /*006c*/ 	.word	0x000054c0


	//   ....[11]....
        /*0070*/ 	.word	0x00005530


	//   ....[12]....
        /*0074*/ 	.word	0x000055f0


	//   ....[13]....
        /*0078*/ 	.word	0x00005690


	//   ....[14]....
        /*007c*/ 	.word	0x00005730


	//   ....[15]....
        /*0080*/ 	.word	0x00005820


	//   ....[16]....
        /*0084*/ 	.word	0x000058f0


	//----- nvinfo : EIATTR_COOP_GROUP_MASK_REGIDS
	.align		4
.L_39:
        /*0088*/ 	.byte	0x04, 0x29
        /*008a*/ 	.short	(.L_41 - .L_40)


	//   ....[0]....
.L_40:
        /*008c*/ 	.word	0xffffffff


	//   ....[1]....
        /*0090*/ 	.word	0xffffffff


	//   ....[2]....
        /*0094*/ 	.word	0xffffffff


	//   ....[3]....
        /*0098*/ 	.word	0xffffffff


	//   ....[4]....
        /*009c*/ 	.word	0xffffffff


	//   ....[5]....
        /*00a0*/ 	.word	0xffffffff


	//   ....[6]....
        /*00a4*/ 	.word	0xffffffff


	//   ....[7]....
        /*00a8*/ 	.word	0xffffffff


	//   ....[8]....
        /*00ac*/ 	.word	0xffffffff


	//   ....[9]....
        /*00b0*/ 	.word	0xffffffff


	//   ....[10]....
        /*00b4*/ 	.word	0xffffffff


	//   ....[11]....
        /*00b8*/ 	.word	0xffffffff


	//   ....[12]....
        /*00bc*/ 	.word	0xffffffff


	//   ....[13]....
        /*00c0*/ 	.word	0xffffffff


	//----- nvinfo : EIATTR_COOP_GROUP_INSTR_OFFSETS
	.align		4
.L_41:
        /*00c4*/ 	.byte	0x04, 0x28
        /*00c6*/ 	.short	(.L_43 - .L_42)


	//   ....[0]....
.L_42:
        /*00c8*/ 	.word	0x000000b0


	//   ....[1]....
        /*00cc*/ 	.word	0x00000520


	//   ....[2]....
        /*00d0*/ 	.word	0x000006c0


	//   ....[3]....
        /*00d4*/ 	.word	0x00000850


	//   ....[4]....
        /*00d8*/ 	.word	0x00000940


	//   ....[5]....
        /*00dc*/ 	.word	0x00000aa0


	//   ....[6]....
        /*00e0*/ 	.word	0x00000c30


	//   ....[7]....
        /*00e4*/ 	.word	0x00000e70


	//   ....[8]....
        /*00e8*/ 	.word	0x00002400


	//   ....[9]....
        /*00ec*/ 	.word	0x00003220


	//   ....[10]....
        /*00f0*/ 	.word	0x000036f0


	//   ....[11]....
        /*00f4*/ 	.word	0x00003720


	//   ....[12]....
        /*00f8*/ 	.word	0x00004500


	//   ....[13]....
        /*00fc*/ 	.word	0x00004710


	//----- nvinfo : EIATTR_VRC_CTA_INIT_COUNT
	.align		4
.L_43:
        /*0100*/ 	.byte	0x02, 0x4a
        /*0102*/ 	.byte	0x80
	.zero		1


	//----- nvinfo : EIATTR_SYSCALL_OFFSETS
	.align		4
        /*0104*/ 	.byte	0x04, 0x46
        /*0106*/ 	.short	(.L_45 - .L_44)


	//   ....[0]....
.L_44:
        /*0108*/ 	.word	0x00006490


	//   ....[1]....
        /*010c*/ 	.word	0x00006580


	//   ....[2]....
        /*0110*/ 	.word	0x00006d20


	//   ....[3]....
        /*0114*/ 	.word	0x00007650


	//   ....[4]....
        /*0118*/ 	.word	0x00007f20


	//   ....[5]....
        /*011c*/ 	.word	0x000087f0


	//----- nvinfo : EIATTR_MBARRIER_INSTR_OFFSETS
	.align		4
.L_45:
        /*0120*/ 	.byte	0x04, 0x39
        /*0122*/ 	.short	(.L_47 - .L_46)


	//   ....[0]....
.L_46:
        /*0124*/ 	.word	0x00000650
        /*0128*/ 	.word	0x000000ff
        /*012c*/ 	.word	0x00000000
        /*0130*/ 	.short	0x0100
        /*0132*/ 	.byte	0x04
	.zero		1


	//   ....[1]....
        /*0134*/ 	.word	0x00000660
        /*0138*/ 	.word	0x000000ff
        /*013c*/ 	.word	0x00000018
        /*0140*/ 	.short	0x0100
        /*0142*/ 	.byte	0x04
	.zero		1


	//   ....[2]....
        /*0144*/ 	.word	0x00000670
        /*0148*/ 	.word	0x000000ff
        /*014c*/ 	.word	0x00000008
        /*0150*/ 	.short	0x0100
        /*0152*/ 	.byte	0x04
	.zero		1


	//   ....[3]....
        /*0154*/ 	.word	0x00000680
        /*0158*/ 	.word	0x000000ff
        /*015c*/ 	.word	0x00000020
        /*0160*/ 	.short	0x0100
        /*0162*/ 	.byte	0x04
	.zero		1


	//   ....[4]....
        /*0164*/ 	.word	0x00000690
        /*0168*/ 	.word	0x000000ff
        /*016c*/ 	.word	0x00000010
        /*0170*/ 	.short	0x0100
        /*0172*/ 	.byte	0x04
	.zero		1


	//   ....[5]....
        /*0174*/ 	.word	0x000006a0
        /*0178*/ 	.word	0x000000ff
        /*017c*/ 	.word	0x00000028
        /*0180*/ 	.short	0x0100
        /*0182*/ 	.byte	0x04
	.zero		1


	//   ....[6]....
        /*0184*/ 	.word	0x000007c0
        /*0188*/ 	.word	0x000000ff
        /*018c*/ 	.word	0x00000030
        /*0190*/ 	.short	0x0100
        /*0192*/ 	.byte	0x04
	.zero		1


	//   ....[7]....
        /*0194*/ 	.word	0x000007d0
        /*0198*/ 	.word	0x000000ff
        /*019c*/ 	.word	0x00000050
        /*01a0*/ 	.short	0x0100
        /*01a2*/ 	.byte	0x04
	.zero		1


	//   ....[8]....
        /*01a4*/ 	.word	0x000007e0
        /*01a8*/ 	.word	0x000000ff
        /*01ac*/ 	.word	0x00000038
        /*01b0*/ 	.short	0x0100
        /*01b2*/ 	.byte	0x04
	.zero		1


	//   ....[9]....
        /*01b4*/ 	.word	0x000007f0
        /*01b8*/ 	.word	0x000000ff
        /*01bc*/ 	.word	0x00000058
        /*01c0*/ 	.short	0x0100
        /*01c2*/ 	.byte	0x04
	.zero		1


	//   ....[10]....
        /*01c4*/ 	.word	0x00000800
        /*01c8*/ 	.word	0x000000ff
        /*01cc*/ 	.word	0x00000040
        /*01d0*/ 	.short	0x0100
        /*01d2*/ 	.byte	0x04
	.zero		1


	//   ....[11]....
        /*01d4*/ 	.word	0x00000810
        /*01d8*/ 	.word	0x000000ff
        /*01dc*/ 	.word	0x00000060
        /*01e0*/ 	.short	0x0100
        /*01e2*/ 	.byte	0x04
	.zero		1


	//   ....[12]....
        /*01e4*/ 	.word	0x00000820
        /*01e8*/ 	.word	0x000000ff
        /*01ec*/ 	.word	0x00000048
        /*01f0*/ 	.short	0x0100
        /*01f2*/ 	.byte	0x04
	.zero		1


	//   ....[13]....
        /*01f4*/ 	.word	0x00000830
        /*01f8*/ 	.word	0x000000ff
        /*01fc*/ 	.word	0x00000068
        /*0200*/ 	.short	0x0100
        /*0202*/ 	.byte	0x04
	.zero		1


	//   ....[14]....
        /*0204*/ 	.word	0x00000910
        /*0208*/ 	.word	0x000000ff
        /*020c*/ 	.word	0x00000070
        /*0210*/ 	.short	0x0100
        /*0212*/ 	.byte	0x06
	.zero		1


	//   ....[15]....
        /*0214*/ 	.word	0x00000920
        /*0218*/ 	.word	0x000000ff
        /*021c*/ 	.word	0x00000078
        /*0220*/ 	.short	0x0100
        /*0222*/ 	.byte	0x06
	.zero		1


	//   ....[16]....
        /*0224*/ 	.word	0x00000a50
        /*0228*/ 	.word	0x000000ff
        /*022c*/ 	.word	0x00000080
        /*0230*/ 	.short	0x0100
        /*0232*/ 	.byte	0x06
	.zero		1


	//   ....[17]....
        /*0234*/ 	.word	0x00000a60
        /*0238*/ 	.word	0x000000ff
        /*023c*/ 	.word	0x00000090
        /*0240*/ 	.short	0x0100
        /*0242*/ 	.byte	0x06
	.zero		1


	//   ....[18]....
        /*0244*/ 	.word	0x00000a70
        /*0248*/ 	.word	0x000000ff
        /*024c*/ 	.word	0x00000088
        /*0250*/ 	.short	0x0100
        /*0252*/ 	.byte	0x06
	.zero		1


	//   ....[19]....
        /*0254*/ 	.word	0x00000a80
        /*0258*/ 	.word	0x000000ff
        /*025c*/ 	.word	0x00000098
        /*0260*/ 	.short	0x0100
        /*0262*/ 	.byte	0x06
	.zero		1


	//   ....[20]....
        /*0264*/ 	.word	0x00000ba0
        /*0268*/ 	.word	0x000000ff
        /*026c*/ 	.word	0x000000a0
        /*0270*/ 	.short	0x0100
        /*0272*/ 	.byte	0x04
	.zero		1


	//   ....[21]....
        /*0274*/ 	.word	0x00000bb0
        /*0278*/ 	.word	0x000000ff
        /*027c*/ 	.word	0x000000c0
        /*0280*/ 	.short	0x0100
        /*0282*/ 	.byte	0x04
	.zero		1


	//   ....[22]....
        /*0284*/ 	.word	0x00000bc0
        /*0288*/ 	.word	0x000000ff
        /*028c*/ 	.word	0x000000a8
        /*0290*/ 	.short	0x0100
        /*0292*/ 	.byte	0x04
	.zero		1


	//   ....[23]....
        /*0294*/ 	.word	0x00000bd0
        /*0298*/ 	.word	0x000000ff
        /*029c*/ 	.word	0x000000c8
        /*02a0*/ 	.short	0x0100
        /*02a2*/ 	.byte	0x04
	.zero		1


	//   ....[24]....
        /*02a4*/ 	.word	0x00000be0
        /*02a8*/ 	.word	0x000000ff
        /*02ac*/ 	.word	0x000000b0
        /*02b0*/ 	.short	0x0100
        /*02b2*/ 	.byte	0x04
	.zero		1


	//   ....[25]....
        /*02b4*/ 	.word	0x00000bf0
        /*02b8*/ 	.word	0x000000ff
        /*02bc*/ 	.word	0x000000d0
        /*02c0*/ 	.short	0x0100
        /*02c2*/ 	.byte	0x04
	.zero		1


	//   ....[26]....
        /*02c4*/ 	.word	0x00000c00
        /*02c8*/ 	.word	0x000000ff
        /*02cc*/ 	.word	0x000000b8
        /*02d0*/ 	.short	0x0100
        /*02d2*/ 	.byte	0x04
	.zero		1


	//   ....[27]....
        /*02d4*/ 	.word	0x00000c10
        /*02d8*/ 	.word	0x000000ff
        /*02dc*/ 	.word	0x000000d8
        /*02e0*/ 	.short	0x0100
        /*02e2*/ 	.byte	0x04
	.zero		1


	//   ....[28]....
        /*02e4*/ 	.word	0x00000d00
        /*02e8*/ 	.word	0x000000ff
        /*02ec*/ 	.word	0x000000e0
        /*02f0*/ 	.short	0x0100
        /*02f2*/ 	.byte	0x04
	.zero		1


	//   ....[29]....
        /*02f4*/ 	.word	0x00000d10
        /*02f8*/ 	.word	0x000000ff
        /*02fc*/ 	.word	0x000000f0
        /*0300*/ 	.short	0x0100
        /*0302*/ 	.byte	0x04
	.zero		1


	//   ....[30]....
        /*0304*/ 	.word	0x00000d20
        /*0308*/ 	.word	0x000000ff
        /*030c*/ 	.word	0x000000e8
        /*0310*/ 	.short	0x0100
        /*0312*/ 	.byte	0x04
	.zero		1


	//   ....[31]....
        /*0314*/ 	.word	0x00000d30
        /*0318*/ 	.word	0x000000ff
        /*031c*/ 	.word	0x000000f8
        /*0320*/ 	.short	0x0100
        /*0322*/ 	.byte	0x04
	.zero		1


	//   ....[32]....
        /*0324*/ 	.word	0x00000e30
        /*0328*/ 	.word	0x000000ff
        /*032c*/ 	.word	0x00000100
        /*0330*/ 	.short	0x0100
        /*0332*/ 	.byte	0x06
	.zero		1


	//   ....[33]....
        /*0334*/ 	.word	0x000019e0
        /*0338*/ 	.word	0x00000000
        /*033c*/ 	.word	0x000000f0
        /*0340*/ 	.short	0x010a
        /*0342*/ 	.byte	0xff
	.zero		1


	//   ....[34]....
        /*0344*/ 	.word	0x00001a10
        /*0348*/ 	.word	0x00000000
        /*034c*/ 	.word	0x000000e0
        /*0350*/ 	.short	0x0101
        /*0352*/ 	.byte	0xff
	.zero		1


	//   ....[35]....
        /*0354*/ 	.word	0x00001ad0
        /*0358*/ 	.word	0x000000ff
        /*035c*/ 	.word	0x00000018
        /*0360*/ 	.short	0x010a
        /*0362*/ 	.byte	0x04
	.zero		1


	//   ....[36]....
        /*0364*/ 	.word	0x00001ba0
        /*0368*/ 	.word	0x000000ff
        /*036c*/ 	.word	0x00000018
        /*0370*/ 	.short	0x010a
        /*0372*/ 	.byte	0x05
	.zero		1


	//   ....[37]....
        /*0374*/ 	.word	0x00001d00
        /*0378*/ 	.word	0x000000ff
        /*037c*/ 	.word	0x00000018
        /*0380*/ 	.short	0x010a
        /*0382*/ 	.byte	0x04
	.zero		1


	//   ....[38]....
        /*0384*/ 	.word	0x00001f90
        /*0388*/ 	.word	0x000000ff
        /*038c*/ 	.word	0x00000078
        /*0390*/ 	.short	0x0101
        /*0392*/ 	.byte	0x15
	.zero		1


	//   ....[39]....
        /*0394*/ 	.word	0x00001fb0
        /*0398*/ 	.word	0x000000ff
        /*039c*/ 	.word	0x00000018
        /*03a0*/ 	.short	0x010a
        /*03a2*/ 	.byte	0x04
	.zero		1


	//   ....[40]....
        /*03a4*/ 	.word	0x00002030
        /*03a8*/ 	.word	0x000000ff
        /*03ac*/ 	.word	0x00000018
        /*03b0*/ 	.short	0x010a
        /*03b2*/ 	.byte	0x06
	.zero		1


	//   ....[41]....
        /*03b4*/ 	.word	0x00002170
        /*03b8*/ 	.word	0x000000ff
        /*03bc*/ 	.word	0x00000018
        /*03c0*/ 	.short	0x010a
        /*03c2*/ 	.byte	0x04
	.zero		1


	//   ....[42]....
        /*03c4*/ 	.word	0x00002430
        /*03c8*/ 	.word	0x00000003
        /*03cc*/ 	.word	0x00000080
        /*03d0*/ 	.short	0x010a
        /*03d2*/ 	.byte	0xff
	.zero		1


	//   ....[43]....
        /*03d4*/ 	.word	0x00002580
        /*03d8*/ 	.word	0x00000000
        /*03dc*/ 	.word	0x00000000
        /*03e0*/ 	.short	0x0101
        /*03e2*/ 	.byte	0xff
	.zero		1


	//   ....[44]....
        /*03e4*/ 	.word	0x00002b30
        /*03e8*/ 	.word	0x000000ff
        /*03ec*/ 	.word	0x00000000
        /*03f0*/ 	.short	0x010a
        /*03f2*/ 	.byte	0x04
	.zero		1


	//   ....[45]....
        /*03f4*/ 	.word	0x00002bc0
        /*03f8*/ 	.word	0x000000ff
        /*03fc*/ 	.word	0x00000000
        /*0400*/ 	.short	0x010a
        /*0402*/ 	.byte	0x05
	.zero		1


	//   ....[46]....
        /*0404*/ 	.word	0x00002c60
        /*0408*/ 	.word	0x00000000
        /*040c*/ 	.word	0x00000000
        /*0410*/ 	.short	0x010a
        /*0412*/ 	.byte	0xff
	.zero		1


	//   ....[47]....
        /*0414*/ 	.word	0x00002d80
        /*0418*/ 	.word	0x00000002
        /*041c*/ 	.word	0x000000e0
        /*0420*/ 	.short	0x010a
        /*0422*/ 	.byte	0xff
	.zero		1


	//   ....[48]....
        /*0424*/ 	.word	0x00002df0
        /*0428*/ 	.word	0x00000002
        /*042c*/ 	.word	0x00000000
        /*0430*/ 	.short	0x0101
        /*0432*/ 	.byte	0xff
	.zero		1


	//   ....[49]....
        /*0434*/ 	.word	0x00002e10
        /*0438*/ 	.word	0x000000ff
        /*043c*/ 	.word	0x00000090
        /*0440*/ 	.short	0x010a
        /*0442*/ 	.byte	0x04
	.zero		1


	//   ....[50]....
        /*0444*/ 	.word	0x00002f30
        /*0448*/ 	.word	0x00000002
        /*044c*/ 	.word	0x00000080
        /*0450*/ 	.short	0x010a
        /*0452*/ 	.byte	0xff
	.zero		1


	//   ....[51]....
        /*0454*/ 	.word	0x00003030
        /*0458*/ 	.word	0x00000002
        /*045c*/ 	.word	0x00000000
        /*0460*/ 	.short	0x0101
        /*0462*/ 	.byte	0xff
	.zero		1


	//   ....[52]....
        /*0464*/ 	.word	0x000030c0
        /*0468*/ 	.word	0x000000ff
        /*046c*/ 	.word	0x00000090
        /*0470*/ 	.short	0x0106
        /*0472*/ 	.byte	0x04
	.zero		1


	//   ....[53]....
        /*0474*/ 	.word	0x000030e0
        /*0478*/ 	.word	0x000000ff
        /*047c*/ 	.word	0x00000090
        /*0480*/ 	.short	0x010a
        /*0482*/ 	.byte	0x04
	.zero		1


	//   ....[54]....
        /*0484*/ 	.word	0x00003170
        /*0488*/ 	.word	0x000000ff
        /*048c*/ 	.word	0x00000090
        /*0490*/ 	.short	0x0106
        /*0492*/ 	.byte	0x07
	.zero		1


	//   ....[55]....
        /*0494*/ 	.word	0x000031b0
        /*0498*/ 	.word	0x00000000
        /*049c*/ 	.word	0x00000090
        /*04a0*/ 	.short	0x010a
        /*04a2*/ 	.byte	0xff
	.zero		1


	//   ....[56]....
        /*04a4*/ 	.word	0x000033f0
        /*04a8*/ 	.word	0x000000ff
        /*04ac*/ 	.word	0x00000008
        /*04b0*/ 	.short	0x010a
        /*04b2*/ 	.byte	0x05
	.zero		1


	//   ....[57]....
        /*04b4*/ 	.word	0x00003410
        /*04b8*/ 	.word	0x000000ff
        /*04bc*/ 	.word	0x00000008
        /*04c0*/ 	.short	0x010a
        /*04c2*/ 	.byte	0x05
	.zero		1


	//   ....[58]....
        /*04c4*/ 	.word	0x000035a0
        /*04c8*/ 	.word	0x000000ff
        /*04cc*/ 	.word	0x00000008
        /*04d0*/ 	.short	0x010a
        /*04d2*/ 	.byte	0x05
	.zero		1


	//   ....[59]....
        /*04d4*/ 	.word	0x000035c0
        /*04d8*/ 	.word	0x000000ff
        /*04dc*/ 	.word	0x00000008
        /*04e0*/ 	.short	0x010a
        /*04e2*/ 	.byte	0x05
	.zero		1


	//   ....[60]....
        /*04e4*/ 	.word	0x00003680
        /*04e8*/ 	.word	0x000000ff
        /*04ec*/ 	.word	0x00000000
        /*04f0*/ 	.short	0x0101
        /*04f2*/ 	.byte	0x04
	.zero		1


	//   ....[61]....
        /*04f4*/ 	.word	0x00003a40
        /*04f8*/ 	.word	0x00000000
        /*04fc*/ 	.word	0x00000080
        /*0500*/ 	.short	0x010a
        /*0502*/ 	.byte	0xff
	.zero		1


	//   ....[62]....
        /*0504*/ 	.word	0x00003b00
        /*0508*/ 	.word	0x00000000
        /*050c*/ 	.word	0x00000000
        /*0510*/ 	.short	0x0101
        /*0512*/ 	.byte	0xff
	.zero		1


	//   ....[63]....
        /*0514*/ 	.word	0x00003bc0
        /*0518*/ 	.word	0x000000ff
        /*051c*/ 	.word	0x00000000
        /*0520*/ 	.short	0x010a
        /*0522*/ 	.byte	0x04
	.zero		1


	//   ....[64]....
        /*0524*/ 	.word	0x00003bd0
        /*0528*/ 	.word	0x000000ff
        /*052c*/ 	.word	0x000000c0
        /*0530*/ 	.short	0x010a
        /*0532*/ 	.byte	0x2e
	.zero		1


	//   ....[65]....
        /*0534*/ 	.word	0x00003c80
        /*0538*/ 	.word	0x000000ff
        /*053c*/ 	.word	0x00000000
        /*0540*/ 	.short	0x010a
        /*0542*/ 	.byte	0x07
	.zero		1


	//   ....[66]....
        /*0544*/ 	.word	0x00003db0
        /*0548*/ 	.word	0x000000ff
        /*054c*/ 	.word	0x00000000
        /*0550*/ 	.short	0x010a
        /*0552*/ 	.byte	0x04
	.zero		1


	//   ....[67]....
        /*0554*/ 	.word	0x000041f0
        /*0558*/ 	.word	0x000000ff
        /*055c*/ 	.word	0x00000000
        /*0560*/ 	.short	0x010a
        /*0562*/ 	.byte	0x04
	.zero		1


	//   ....[68]....
        /*0564*/ 	.word	0x00004280
        /*0568*/ 	.word	0x000000ff
        /*056c*/ 	.word	0x00000000
        /*0570*/ 	.short	0x010a
        /*0572*/ 	.byte	0x05
	.zero		1


	//   ....[69]....
        /*0574*/ 	.word	0x00004310
        /*0578*/ 	.word	0x000000ff
        /*057c*/ 	.word	0x00000000
        /*0580*/ 	.short	0x010a
        /*0582*/ 	.byte	0x05
	.zero		1


	//   ....[70]....
        /*0584*/ 	.word	0x000043b0
        /*0588*/ 	.word	0x00000000
        /*058c*/ 	.word	0x00000000
        /*0590*/ 	.short	0x010a
        /*0592*/ 	.byte	0xff
	.zero		1


	//   ....[71]....
        /*0594*/ 	.word	0x000043f0
        /*0598*/ 	.word	0x00000000
        /*059c*/ 	.word	0x00000000
        /*05a0*/ 	.short	0x010a
        /*05a2*/ 	.byte	0xff
	.zero		1


	//   ....[72]....
        /*05a4*/ 	.word	0x00004460
        /*05a8*/ 	.word	0x000000ff
        /*05ac*/ 	.word	0x00000000
        /*05b0*/ 	.short	0x0101
        /*05b2*/ 	.byte	0x04
	.zero		1


	//   ....[73]....
        /*05b4*/ 	.word	0x000044a0
        /*05b8*/ 	.word	0x000000ff
        /*05bc*/ 	.word	0x00000100
        /*05c0*/ 	.short	0x010a
        /*05c2*/ 	.byte	0x29
	.zero		1


	//   ....[74]....
        /*05c4*/ 	.word	0x000044f0
        /*05c8*/ 	.word	0x000000ff
        /*05cc*/ 	.word	0x00000000
        /*05d0*/ 	.short	0x0101
        /*05d2*/ 	.byte	0x04
	.zero		1


	//   ....[75]....
        /*05d4*/ 	.word	0x00004990
        /*05d8*/ 	.word	0x0000000c
        /*05dc*/ 	.word	0x00000080
        /*05e0*/ 	.short	0x010a
        /*05e2*/ 	.byte	0xff
	.zero		1


	//   ....[76]....
        /*05e4*/ 	.word	0x00004b00
        /*05e8*/ 	.word	0x00000000
        /*05ec*/ 	.word	0x00000000
        /*05f0*/ 	.short	0x0101
        /*05f2*/ 	.byte	0xff
	.zero		1


	//   ....[77]....
        /*05f4*/ 	.word	0x00004f90
        /*05f8*/ 	.word	0x000000ff
        /*05fc*/ 	.word	0x00000078
        /*0600*/ 	.short	0x010a
        /*0602*/ 	.byte	0x15
	.zero		1


	//   ....[78]....
        /*0604*/ 	.word	0x00005110
        /*0608*/ 	.word	0x000000ff
        /*060c*/ 	.word	0x00000050
        /*0610*/ 	.short	0x010a
        /*0612*/ 	.byte	0x15
	.zero		1


	//   ....[79]....
        /*0614*/ 	.word	0x00005310
        /*0618*/ 	.word	0x000000ff
        /*061c*/ 	.word	0x00000030
        /*0620*/ 	.short	0x010b
        /*0622*/ 	.byte	0x15
	.zero		1


	//   ....[80]....
        /*0624*/ 	.word	0x00005320
        /*0628*/ 	.word	0x000000ff
        /*062c*/ 	.word	0x00000000
        /*0630*/ 	.short	0x0101
        /*0632*/ 	.byte	0x06
	.zero		1


	//   ....[81]....
        /*0634*/ 	.word	0x00005330
        /*0638*/ 	.word	0x000000ff
        /*063c*/ 	.word	0x00000058
        /*0640*/ 	.short	0x010a
        /*0642*/ 	.byte	0x15
	.zero		1


	//   ....[82]....
        /*0644*/ 	.word	0x000054e0
        /*0648*/ 	.word	0x000000ff
        /*064c*/ 	.word	0x00000038
        /*0650*/ 	.short	0x010b
        /*0652*/ 	.byte	0x15
	.zero		1


	//   ....[83]....
        /*0654*/ 	.word	0x000054f0
        /*0658*/ 	.word	0x000000ff
        /*065c*/ 	.word	0x00000000
        /*0660*/ 	.short	0x0101
        /*0662*/ 	.byte	0x06
	.zero		1


	//   ....[84]....
        /*0664*/ 	.word	0x00005500
        /*0668*/ 	.word	0x000000ff
        /*066c*/ 	.word	0x00000060
        /*0670*/ 	.short	0x010a
        /*0672*/ 	.byte	0x15
	.zero		1


	//   ....[85]....
        /*0674*/ 	.word	0x000056b0
        /*0678*/ 	.word	0x000000ff
        /*067c*/ 	.word	0x00000040
        /*0680*/ 	.short	0x010b
        /*0682*/ 	.byte	0x15
	.zero		1


	//   ....[86]....
        /*0684*/ 	.word	0x000056c0
        /*0688*/ 	.word	0x000000ff
        /*068c*/ 	.word	0x00000000
        /*0690*/ 	.short	0x0101
        /*0692*/ 	.byte	0x06
	.zero		1


	//   ....[87]....
        /*0694*/ 	.word	0x000056d0
        /*0698*/ 	.word	0x000000ff
        /*069c*/ 	.word	0x00000068
        /*06a0*/ 	.short	0x010a
        /*06a2*/ 	.byte	0x15
	.zero		1


	//   ....[88]....
        /*06a4*/ 	.word	0x00005910
        /*06a8*/ 	.word	0x000000ff
        /*06ac*/ 	.word	0x00000048
        /*06b0*/ 	.short	0x010b
        /*06b2*/ 	.byte	0x15
	.zero		1


	//   ....[89]....
        /*06b4*/ 	.word	0x00005920
        /*06b8*/ 	.word	0x000000ff
        /*06bc*/ 	.word	0x00000000
        /*06c0*/ 	.short	0x0101
        /*06c2*/ 	.byte	0x25
	.zero		1


	//   ....[90]....
        /*06c4*/ 	.word	0x00005960
        /*06c8*/ 	.word	0x000000ff
        /*06cc*/ 	.word	0x00000050
        /*06d0*/ 	.short	0x010a
        /*06d2*/ 	.byte	0x15
	.zero		1


	//   ....[91]....
        /*06d4*/ 	.word	0x00005980
        /*06d8*/ 	.word	0x000000ff
        /*06dc*/ 	.word	0x00000058
        /*06e0*/ 	.short	0x010a
        /*06e2*/ 	.byte	0x15
	.zero		1


	//   ....[92]....
        /*06e4*/ 	.word	0x000059a0
        /*06e8*/ 	.word	0x000000ff
        /*06ec*/ 	.word	0x00000060
        /*06f0*/ 	.short	0x010a
        /*06f2*/ 	.byte	0x15
	.zero		1


	//   ....[93]....
        /*06f4*/ 	.word	0x000059e0
        /*06f8*/ 	.word	0x00000000
        /*06fc*/ 	.word	0x00000068
        /*0700*/ 	.short	0x010a
        /*0702*/ 	.byte	0xff
	.zero		1


	//   ....[94]....
        /*0704*/ 	.word	0x00005d20
        /*0708*/ 	.word	0x00000003
        /*070c*/ 	.word	0x00000080
        /*0710*/ 	.short	0x010a
        /*0712*/ 	.byte	0xff
	.zero		1


	//   ....[95]....
        /*0714*/ 	.word	0x00005ea0
        /*0718*/ 	.word	0x00000000
        /*071c*/ 	.word	0x00000000
        /*0720*/ 	.short	0x0101
        /*0722*/ 	.byte	0xff
	.zero		1


	//   ....[96]....
        /*0724*/ 	.word	0x000069e0
        /*0728*/ 	.word	0x000000ff
        /*072c*/ 	.word	0x00000030
        /*0730*/ 	.short	0x010a
        /*0732*/ 	.byte	0x2b
	.zero		1


	//   ....[97]....
        /*0734*/ 	.word	0x00006a20
        /*0738*/ 	.word	0x00000035
        /*073c*/ 	.word	0x000000a0
        /*0740*/ 	.short	0x010a
        /*0742*/ 	.byte	0xff
	.zero		1


	//   ....[98]....
        /*0744*/ 	.word	0x00006b30
        /*0748*/ 	.word	0x000000ff
        /*074c*/ 	.word	0x00000030
        /*0750*/ 	.short	0x010a
        /*0752*/ 	.byte	0x2b
	.zero		1


	//   ....[99]....
        /*0754*/ 	.word	0x00006c00
        /*0758*/ 	.word	0x00000035
        /*075c*/ 	.word	0x000000a0
        /*0760*/ 	.short	0x010a
        /*0762*/ 	.byte	0xff
	.zero		1


	//   ....[100]....
        /*0764*/ 	.word	0x000073c0
        /*0768*/ 	.word	0x00000000
        /*076c*/ 	.word	0x00000000
        /*0770*/ 	.short	0x0101
        /*0772*/ 	.byte	0xff
	.zero		1


	//   ....[101]....
        /*0774*/ 	.word	0x000073d0
        /*0778*/ 	.word	0x00000002
        /*077c*/ 	.word	0x00000030
        /*0780*/ 	.short	0x010a
        /*0782*/ 	.byte	0xff
	.zero		1


	//   ....[102]....
        /*0784*/ 	.word	0x00007490
        /*0788*/ 	.word	0x00000002
        /*078c*/ 	.word	0x00000030
        /*0790*/ 	.short	0x010a
        /*0792*/ 	.byte	0xff
	.zero		1


	//   ....[103]....
        /*0794*/ 	.word	0x00007c90
        /*0798*/ 	.word	0x00000000
        /*079c*/ 	.word	0x00000000
        /*07a0*/ 	.short	0x0101
        /*07a2*/ 	.byte	0xff
	.zero		1


	//   ....[104]....
        /*07a4*/ 	.word	0x00007cb0
        /*07a8*/ 	.word	0x00000002
        /*07ac*/ 	.word	0x00000030
        /*07b0*/ 	.short	0x010a
        /*07b2*/ 	.byte	0xff
	.zero		1


	//   ....[105]....
        /*07b4*/ 	.word	0x00007d60
        /*07b8*/ 	.word	0x00000002
        /*07bc*/ 	.word	0x00000030
        /*07c0*/ 	.short	0x010a
        /*07c2*/ 	.byte	0xff
	.zero		1


	//   ....[106]....
        /*07c4*/ 	.word	0x00008560
        /*07c8*/ 	.word	0x00000000
        /*07cc*/ 	.word	0x00000000
        /*07d0*/ 	.short	0x0101
        /*07d2*/ 	.byte	0xff
	.zero		1


	//   ....[107]....
        /*07d4*/ 	.word	0x00008580
        /*07d8*/ 	.word	0x00000003
        /*07dc*/ 	.word	0x00000030
        /*07e0*/ 	.short	0x010a
        /*07e2*/ 	.byte	0xff
	.zero		1


	//   ....[108]....
        /*07e4*/ 	.word	0x00008630
        /*07e8*/ 	.word	0x00000003
        /*07ec*/ 	.word	0x00000030
        /*07f0*/ 	.short	0x010a
        /*07f2*/ 	.byte	0xff
	.zero		1


	//   ....[109]....
        /*07f4*/ 	.word	0x000088e0
        /*07f8*/ 	.word	0x00000035
        /*07fc*/ 	.word	0x00000000
        /*0800*/ 	.short	0x0101
        /*0802*/ 	.byte	0xff
	.zero		1


	//   ....[110]....
        /*0804*/ 	.word	0x00008e80
        /*0808*/ 	.word	0x00000000
        /*080c*/ 	.word	0x00000000
        /*0810*/ 	.short	0x0101
        /*0812*/ 	.byte	0xff
	.zero		1


	//   ....[111]....
        /*0814*/ 	.word	0x00009110
        /*0818*/ 	.word	0x000000ff
        /*081c*/ 	.word	0x00000000
        /*0820*/ 	.short	0x0101
        /*0822*/ 	.byte	0x04
	.zero		1


	//   ....[112]....
        /*0824*/ 	.word	0x00009130
        /*0828*/ 	.word	0x00000000
        /*082c*/ 	.word	0x000000f0
        /*0830*/ 	.short	0x010a
        /*0832*/ 	.byte	0xff
	.zero		1


	//   ....[113]....
        /*0834*/ 	.word	0x00009190
        /*0838*/ 	.word	0x00000000
        /*083c*/ 	.word	0x00000018
        /*0840*/ 	.short	0x010a
        /*0842*/ 	.byte	0xff
	.zero		1


	//   ....[114]....
        /*0844*/ 	.word	0x000091f0
        /*0848*/ 	.word	0x00000000
        /*084c*/ 	.word	0x00000018
        /*0850*/ 	.short	0x010a
        /*0852*/ 	.byte	0xff
	.zero		1


	//   ....[115]....
        /*0854*/ 	.word	0x00009240
        /*0858*/ 	.word	0x00000003
        /*085c*/ 	.word	0x00000080
        /*0860*/ 	.short	0x010a
        /*0862*/ 	.byte	0xff
	.zero		1


	//   ....[116]....
        /*0864*/ 	.word	0x000092a0
        /*0868*/ 	.word	0x00000000
        /*086c*/ 	.word	0x00000000
        /*0870*/ 	.short	0x010a
        /*0872*/ 	.byte	0xff
	.zero		1


	//   ....[117]....
        /*0874*/ 	.word	0x00009300
        /*0878*/ 	.word	0x00000000
        /*087c*/ 	.word	0x00000000
        /*0880*/ 	.short	0x010a
        /*0882*/ 	.byte	0xff
	.zero		1


	//   ....[118]....
        /*0884*/ 	.word	0x00009350
        /*0888*/ 	.word	0x00000002
        /*088c*/ 	.word	0x000000e0
        /*0890*/ 	.short	0x010a
        /*0892*/ 	.byte	0xff
	.zero		1


	//   ....[119]....
        /*0894*/ 	.word	0x000093b0
        /*0898*/ 	.word	0x00000002
        /*089c*/ 	.word	0x00000090
        /*08a0*/ 	.short	0x010a
        /*08a2*/ 	.byte	0xff
	.zero		1


	//   ....[120]....
        /*08a4*/ 	.word	0x00009400
        /*08a8*/ 	.word	0x00000002
        /*08ac*/ 	.word	0x00000080
        /*08b0*/ 	.short	0x010a
        /*08b2*/ 	.byte	0xff
	.zero		1


	//   ....[121]....
        /*08b4*/ 	.word	0x00009460
        /*08b8*/ 	.word	0x00000000
        /*08bc*/ 	.word	0x00000090
        /*08c0*/ 	.short	0x010a
        /*08c2*/ 	.byte	0xff
	.zero		1


	//   ....[122]....
        /*08c4*/ 	.word	0x000094c0
        /*08c8*/ 	.word	0x00000005
        /*08cc*/ 	.word	0x00000008
        /*08d0*/ 	.short	0x010a
        /*08d2*/ 	.byte	0xff
	.zero		1


	//   ....[123]....
        /*08d4*/ 	.word	0x000095a0
        /*08d8*/ 	.word	0x00000000
        /*08dc*/ 	.word	0x00000008
        /*08e0*/ 	.short	0x010a
        /*08e2*/ 	.byte	0xff
	.zero		1


	//   ....[124]....
        /*08e4*/ 	.word	0x000095f0
        /*08e8*/ 	.word	0x00000000
        /*08ec*/ 	.word	0x00000080
        /*08f0*/ 	.short	0x010a
        /*08f2*/ 	.byte	0xff
	.zero		1


	//   ....[125]....
        /*08f4*/ 	.word	0x00009650
        /*08f8*/ 	.word	0x00000000
        /*08fc*/ 	.word	0x000000c0
        /*0900*/ 	.short	0x010a
        /*0902*/ 	.byte	0xff
	.zero		1


	//   ....[126]....
        /*0904*/ 	.word	0x000096b0
        /*0908*/ 	.word	0x00000000
        /*090c*/ 	.word	0x00000000
        /*0910*/ 	.short	0x010a
        /*0912*/ 	.byte	0xff
	.zero		1


	//   ....[127]....
        /*0914*/ 	.word	0x00009710
        /*0918*/ 	.word	0x00000000
        /*091c*/ 	.word	0x00000000
        /*0920*/ 	.short	0x010a
        /*0922*/ 	.byte	0xff
	.zero		1


	//   ....[128]....
        /*0924*/ 	.word	0x00009770
        /*0928*/ 	.word	0x00000000
        /*092c*/ 	.word	0x00000000
        /*0930*/ 	.short	0x010a
        /*0932*/ 	.byte	0xff
	.zero		1


	//   ....[129]....
        /*0934*/ 	.word	0x000097d0
        /*0938*/ 	.word	0x00000000
        /*093c*/ 	.word	0x00000000
        /*0940*/ 	.short	0x010a
        /*0942*/ 	.byte	0xff
	.zero		1


	//   ....[130]....
        /*0944*/ 	.word	0x00009830
        /*0948*/ 	.word	0x00000000
        /*094c*/ 	.word	0x00000100
        /*0950*/ 	.short	0x010a
        /*0952*/ 	.byte	0xff
	.zero		1


	//   ....[131]....
        /*0954*/ 	.word	0x00009880
        /*0958*/ 	.word	0x0000000c
        /*095c*/ 	.word	0x00000080
        /*0960*/ 	.short	0x010a
        /*0962*/ 	.byte	0xff
	.zero		1


	//   ....[132]....
        /*0964*/ 	.word	0x000098e0
        /*0968*/ 	.word	0x00000000
        /*096c*/ 	.word	0x00000078
        /*0970*/ 	.short	0x010a
        /*0972*/ 	.byte	0xff
	.zero		1


	//   ....[133]....
        /*0974*/ 	.word	0x00009940
        /*0978*/ 	.word	0x00000000
        /*097c*/ 	.word	0x00000050
        /*0980*/ 	.short	0x010a
        /*0982*/ 	.byte	0xff
	.zero		1


	//   ....[134]....
        /*0984*/ 	.word	0x000099a0
        /*0988*/ 	.word	0x00000000
        /*098c*/ 	.word	0x00000058
        /*0990*/ 	.short	0x010a
        /*0992*/ 	.byte	0xff
	.zero		1


	//   ....[135]....
        /*0994*/ 	.word	0x00009a00
        /*0998*/ 	.word	0x00000000
        /*099c*/ 	.word	0x00000060
        /*09a0*/ 	.short	0x010a
        /*09a2*/ 	.byte	0xff
	.zero		1


	//   ....[136]....
        /*09a4*/ 	.word	0x00009a60
        /*09a8*/ 	.word	0x00000000
        /*09ac*/ 	.word	0x00000068
        /*09b0*/ 	.short	0x010a
        /*09b2*/ 	.byte	0xff
	.zero		1


	//   ....[137]....
        /*09b4*/ 	.word	0x00009ac0
        /*09b8*/ 	.word	0x00000000
        /*09bc*/ 	.word	0x00000050
        /*09c0*/ 	.short	0x010a
        /*09c2*/ 	.byte	0xff
	.zero		1


	//   ....[138]....
        /*09c4*/ 	.word	0x00009b20
        /*09c8*/ 	.word	0x00000000
        /*09cc*/ 	.word	0x00000058
        /*09d0*/ 	.short	0x010a
        /*09d2*/ 	.byte	0xff
	.zero		1


	//   ....[139]....
        /*09d4*/ 	.word	0x00009b80
        /*09d8*/ 	.word	0x00000000
        /*09dc*/ 	.word	0x00000060
        /*09e0*/ 	.short	0x010a
        /*09e2*/ 	.byte	0xff
	.zero		1


	//   ....[140]....
        /*09e4*/ 	.word	0x00009bd0
        /*09e8*/ 	.word	0x00000003
        /*09ec*/ 	.word	0x00000080
        /*09f0*/ 	.short	0x010a
        /*09f2*/ 	.byte	0xff
	.zero		1


	//   ....[141]....
        /*09f4*/ 	.word	0x00009c30
        /*09f8*/ 	.word	0x00000002
        /*09fc*/ 	.word	0x00000030
        /*0a00*/ 	.short	0x010a
        /*0a02*/ 	.byte	0xff
	.zero		1


	//   ....[142]....
        /*0a04*/ 	.word	0x00009c80
        /*0a08*/ 	.word	0x00000035
        /*0a0c*/ 	.word	0x000000a0
        /*0a10*/ 	.short	0x010a
        /*0a12*/ 	.byte	0xff
	.zero		1


	//   ....[143]....
        /*0a14*/ 	.word	0x00009cd0
        /*0a18*/ 	.word	0x00000002
        /*0a1c*/ 	.word	0x00000030
        /*0a20*/ 	.short	0x010a
        /*0a22*/ 	.byte	0xff
	.zero		1


	//   ....[144]....
        /*0a24*/ 	.word	0x00009d20
        /*0a28*/ 	.word	0x00000002
        /*0a2c*/ 	.word	0x00000030
        /*0a30*/ 	.short	0x010a
        /*0a32*/ 	.byte	0xff
	.zero		1


	//   ....[145]....
        /*0a34*/ 	.word	0x00009d70
        /*0a38*/ 	.word	0x00000003
        /*0a3c*/ 	.word	0x00000030
        /*0a40*/ 	.short	0x010a
        /*0a42*/ 	.byte	0xff
	.zero		1


	//----- nvinfo : EIATTR_NUM_MBARRIERS
	.align		4
.L_47:
        /*0a44*/ 	.byte	0x03, 0x38
        /*0a46*/ 	.short	0x0021


	//----- nvinfo : EIATTR_EXIT_INSTR_OFFSETS
	.align		4
        /*0a48*/ 	.byte	0x04, 0x1c
        /*0a4a*/ 	.short	(.L_49 - .L_48)


	//   ....[0]....
.L_48:
        /*0a4c*/ 	.word	0x00002c90


	//   ....[1]....
        /*0a50*/ 	.word	0x00003180


	//   ....[2]....
        /*0a54*/ 	.word	0x000031e0


	//   ....[3]....
        /*0a58*/ 	.word	0x00004720


	//   ....[4]....
        /*0a5c*/ 	.word	0x00005a10


	//   ....[5]....
        /*0a60*/ 	.word	0x00005a50


	//   ....[6]....
        /*0a64*/ 	.word	0x00009000


	//   ....[7]....
        /*0a68*/ 	.word	0x00009080


	//   ....[8]....
        /*0a6c*/ 	.word	0x000090b0


	//   ....[9]....
        /*0a70*/ 	.word	0x00009120


	//----- nvinfo : EIATTR_MAX_THREADS
	.align		4
.L_49:
        /*0a74*/ 	.byte	0x04, 0x05
        /*0a76*/ 	.short	(.L_51 - .L_50)
.L_50:
        /*0a78*/ 	.word	0x00000100
        /*0a7c*/ 	.word	0x00000001
        /*0a80*/ 	.word	0x00000001


	//----- nvinfo : EIATTR_CRS_STACK_SIZE
	.align		4
.L_51:
        /*0a84*/ 	.byte	0x04, 0x1e
        /*0a86*/ 	.short	(.L_53 - .L_52)
.L_52:
        /*0a88*/ 	.word	0x00000000


	//----- nvinfo : EIATTR_CBANK_PARAM_SIZE
	.align		4
.L_53:
        /*0a8c*/ 	.byte	0x03, 0x19
        /*0a8e*/ 	.short	0x0800


	//----- nvinfo : EIATTR_PARAM_CBANK
	.align		4
        /*0a90*/ 	.byte	0x04, 0x0a
        /*0a92*/ 	.short	(.L_55 - .L_54)
	.align		4
.L_54:
        /*0a94*/ 	.word	index@(.nv.constant0._ZN7cutlass13device_kernelINS_4gemm6kernel13GemmUniversalIN4cute5tupleIJiiiiEEENS1_10collective13CollectiveMmaINS1_35MainloopSm100TmaUmmaWarpSpecializedILi3ELi2ELi4ENS5_IJNS4_1CILi2EEESB_NSA_ILi1EEEEEEEENS5_IJNSA_ILi128EEESF_SF_EEENS_6half_tENS5_IJlSC_lEEESH_SI_NS4_8TiledMMAINS4_8MMA_AtomIJNS4_26SM100_MMA_F16BF16_2x1SM_SSISH_SH_fLi128ELi128ELNS4_4UMMA5MajorE0ELSN_0ELNSM_7ScaleInE0ELSO_0EEEEEENS4_6LayoutINS5_IJSC_SC_SC_EEENS5_IJNSA_ILi0EEEST_ST_EEEEENS5_IJNS4_10UnderscoreESW_SW_EEEEENS4_28SM100_TMA_2SM_LOAD_MULTICASTENS4_14ComposedLayoutINS4_7SwizzleILi3ELi4ELi3EEENS4_18smem_ptr_flag_bitsILi16EEENSR_INS5_IJNSA_ILi8EEENSA_ILi64EEEEEENS5_IJS16_SC_EEEEEEEvNS4_8identityENS4_18SM100_TMA_2SM_LOADES1A_vS1B_EENS_8epilogue10collective18CollectiveEpilogueINS1E_23Sm100TmaWarpSpecializedILi4ELi2ELi16ELb1ELb0EEEJNS5_IJS16_SF_SF_EEENS5_IJNSR_IS16_SC_EENSR_INS5_IJNSA_ILi16EEESB_EEENS5_IJSC_S16_EEEEEEEESH_SI_SH_SI_NS1E_6fusion15FusionCallbacksIS1I_NS1Q_17LinearCombinationISH_fSH_fLNS_15FloatRoundStyleE2EEES1J_S1P_JEEENS4_5SM1004TMEM4LOAD26SM100_TMEM_LOAD_32dp32b16xENS4_13SM90_TMA_LOADENS10_INS11_ILi1ELi4ELi3EEES14_NSR_INS5_IJS15_S1L_EEENS5_IJS1L_SC_EEEEEEENS4_39AutoVectorizingCopyWithAssumedAlignmentILi128EEENS4_14SM90_TMA_STOREES25_S27_S27_EEEvvEEEEvNT_6ParamsE)
        /*0a98*/ 	.short	0x0380
        /*0a9a*/ 	.short	0x0800


	//----- nvinfo : EIATTR_SW_WAR
	.align		4
.L_55:
        /*0a9c*/ 	.byte	0x04, 0x36
        /*0a9e*/ 	.short	(.L_57 - .L_56)
.L_56:
        /*0aa0*/ 	.word	0x00000008
.L_57:


//--------------------- .nv.callgraph             --------------------------
	.section	.nv.callgraph,"",@"SHT_CUDA_CALLGRAPH"
	.align	4
	.sectionentsize	8
	.align		4
        /*0000*/ 	.word	0x00000000
	.align		4
        /*0004*/ 	.word	0xffffffff
	.align		4
        /*0008*/ 	.word	index@(_ZN7cutlass13device_kernelINS_4gemm6kernel13GemmUniversalIN4cute5tupleIJiiiiEEENS1_10collective13CollectiveMmaINS1_35MainloopSm100TmaUmmaWarpSpecializedILi3ELi2ELi4ENS5_IJNS4_1CILi2EEESB_NSA_ILi1EEEEEEEENS5_IJNSA_ILi128EEESF_SF_EEENS_6half_tENS5_IJlSC_lEEESH_SI_NS4_8TiledMMAINS4_8MMA_AtomIJNS4_26SM100_MMA_F16BF16_2x1SM_SSISH_SH_fLi128ELi128ELNS4_4UMMA5MajorE0ELSN_0ELNSM_7ScaleInE0ELSO_0EEEEEENS4_6LayoutINS5_IJSC_SC_SC_EEENS5_IJNSA_ILi0EEEST_ST_EEEEENS5_IJNS4_10UnderscoreESW_SW_EEEEENS4_28SM100_TMA_2SM_LOAD_MULTICASTENS4_14ComposedLayoutINS4_7SwizzleILi3ELi4ELi3EEENS4_18smem_ptr_flag_bitsILi16EEENSR_INS5_IJNSA_ILi8EEENSA_ILi64EEEEEENS5_IJS16_SC_EEEEEEEvNS4_8identityENS4_18SM100_TMA_2SM_LOADES1A_vS1B_EENS_8epilogue10collective18CollectiveEpilogueINS1E_23Sm100TmaWarpSpecializedILi4ELi2ELi16ELb1ELb0EEEJNS5_IJS16_SF_SF_EEENS5_IJNSR_IS16_SC_EENSR_INS5_IJNSA_ILi16EEESB_EEENS5_IJSC_S16_EEEEEEEESH_SI_SH_SI_NS1E_6fusion15FusionCallbacksIS1I_NS1Q_17LinearCombinationISH_fSH_fLNS_15FloatRoundStyleE2EEES1J_S1P_JEEENS4_5SM1004TMEM4LOAD26SM100_TMEM_LOAD_32dp32b16xENS4_13SM90_TMA_LOADENS10_INS11_ILi1ELi4ELi3EEES14_NSR_INS5_IJS15_S1L_EEENS5_IJS1L_SC_EEEEEEENS4_39AutoVectorizingCopyWithAssumedAlignmentILi128EEENS4_14SM90_TMA_STOREES25_S27_S27_EEEvvEEEEvNT_6ParamsE)
	.align		4
        /*000c*/ 	.word	index@(__assertfail)
	.align		4
        /*0010*/ 	.word	0x00000000
	.align		4
        /*0014*/ 	.word	0xfffffffe
	.align		4
        /*0018*/ 	.word	0x00000000
	.align		4
        /*001c*/ 	.word	0xfffffffd
	.align		4
        /*0020*/ 	.word	0x00000000
	.align		4
        /*0024*/ 	.word	0xfffffffc


//--------------------- .nv.constant4             --------------------------
	.section	.nv.constant4,"a",@progbits
	.align	8
	.align		8
.nv.constant4:
        /*0000*/ 	.dword	__assertfail
	.align		8
        /*0008*/ 	.dword	__unnamed_1
	.align		8
        /*0010*/ 	.dword	__unnamed_2
	.align		8
        /*0018*/ 	.dword	_ZN39_INTERNAL_8b54da15_4_k_cu_6f19f28a_70354cuda3std3__45__cpo5beginE
	.align		8
        /*0020*/ 	.dword	_ZN39_INTERNAL_8b54da15_4_k_cu_6f19f28a_70354cuda3std3__45__cpo3endE
	.align		8
        /*0028*/ 	.dword	_ZN39_INTERNAL_8b54da15_4_k_cu_6f19f28a_70354cuda3std3__45__cpo6cbeginE
	.align		8
        /*0030*/ 	.dword	_ZN39_INTERNAL_8b54da15_4_k_cu_6f19f28a_70354cuda3std3__45__cpo4cendE
	.align		8
        /*0038*/ 	.dword	_ZN39_INTERNAL_8b54da15_4_k_cu_6f19f28a_70354cuda3std3__441_GLOBAL__N__8b54da15_4_k_cu_6f19f28a_70356ignoreE
	.align		8
        /*0040*/ 	.dword	_ZN39_INTERNAL_8b54da15_4_k_cu_6f19f28a_70354cuda3std3__419piecewise_constructE
	.align		8
        /*0048*/ 	.dword	_ZN39_INTERNAL_8b54da15_4_k_cu_6f19f28a_70354cuda3std3__48in_placeE
	.align		8
        /*0050*/ 	.dword	_ZN39_INTERNAL_8b54da15_4_k_cu_6f19f28a_70354cuda3std6ranges3__45__cpo4swapE
	.align		8
        /*0058*/ 	.dword	_ZN39_INTERNAL_8b54da15_4_k_cu_6f19f28a_70354cuda3std6ranges3__45__cpo9iter_moveE
	.align		8
        /*0060*/ 	.dword	_ZN39_INTERNAL_8b54da15_4_k_cu_6f19f28a_70354cute7productE
	.align		8
        /*0068*/ 	.dword	_ZN39_INTERNAL_8b54da15_4_k_cu_6f19f28a_70354cute1_E
	.align		8
        /*0070*/ 	.dword	$str$25
	.align		8
        /*0078*/ 	.dword	$str$26
	.align		8
        /*0080*/ 	.dword	$str$27
	.align		8
        /*0088*/ 	.dword	$str$28


//--------------------- .text._ZN7cutlass13device_kernelINS_4gemm6kernel13GemmUniversalIN4cute5tupleIJiiiiEEENS1_10collective13CollectiveMmaINS1_35MainloopSm100TmaUmmaWarpSpecializedILi3ELi2ELi4ENS5_IJNS4_1CILi2EEESB_NSA_ILi1EEEEEEEENS5_IJNSA_ILi128EEESF_SF_EEENS_6half_tENS5_IJlSC_lEEESH_SI_NS4_8TiledMMAINS4_8MMA_AtomIJNS4_26SM100_MMA_F16BF16_2x1SM_SSISH_SH_fLi128ELi128ELNS4_4UMMA5MajorE0ELSN_0ELNSM_7ScaleInE0ELSO_0EEEEEENS4_6LayoutINS5_IJSC_SC_SC_EEENS5_IJNSA_ILi0EEEST_ST_EEEEENS5_IJNS4_10UnderscoreESW_SW_EEEEENS4_28SM100_TMA_2SM_LOAD_MULTICASTENS4_14ComposedLayoutINS4_7SwizzleILi3ELi4ELi3EEENS4_18smem_ptr_flag_bitsILi16EEENSR_INS5_IJNSA_ILi8EEENSA_ILi64EEEEEENS5_IJS16_SC_EEEEEEEvNS4_8identityENS4_18SM100_TMA_2SM_LOADES1A_vS1B_EENS_8epilogue10collective18CollectiveEpilogueINS1E_23Sm100TmaWarpSpecializedILi4ELi2ELi16ELb1ELb0EEEJNS5_IJS16_SF_SF_EEENS5_IJNSR_IS16_SC_EENSR_INS5_IJNSA_ILi16EEESB_EEENS5_IJSC_S16_EEEEEEEESH_SI_SH_SI_NS1E_6fusion15FusionCallbacksIS1I_NS1Q_17LinearCombinationISH_fSH_fLNS_15FloatRoundStyleE2EEES1J_S1P_JEEENS4_5SM1004TMEM4LOAD26SM100_TMEM_LOAD_32dp32b16xENS4_13SM90_TMA_LOADENS10_INS11_ILi1ELi4ELi3EEES14_NSR_INS5_IJS15_S1L_EEENS5_IJS1L_SC_EEEEEEENS4_39AutoVectorizingCopyWithAssumedAlignmentILi128EEENS4_14SM90_TMA_STOREES25_S27_S27_EEEvvEEEEvNT_6ParamsE --------------------------
	.section	.text._ZN7cutlass13device_kernelINS_4gemm6kernel13GemmUniversalIN4cute5tupleIJiiiiEEENS1_10collective13CollectiveMmaINS1_35MainloopSm100TmaUmmaWarpSpecializedILi3ELi2ELi4ENS5_IJNS4_1CILi2EEESB_NSA_ILi1EEEEEEEENS5_IJNSA_ILi128EEESF_SF_EEENS_6half_tENS5_IJlSC_lEEESH_SI_NS4_8TiledMMAINS4_8MMA_AtomIJNS4_26SM100_MMA_F16BF16_2x1SM_SSISH_SH_fLi128ELi128ELNS4_4UMMA5MajorE0ELSN_0ELNSM_7ScaleInE0ELSO_0EEEEEENS4_6LayoutINS5_IJSC_SC_SC_EEENS5_IJNSA_ILi0EEEST_ST_EEEEENS5_IJNS4_10UnderscoreESW_SW_EEEEENS4_28SM100_TMA_2SM_LOAD_MULTICASTENS4_14ComposedLayoutINS4_7SwizzleILi3ELi4ELi3EEENS4_18smem_ptr_flag_bitsILi16EEENSR_INS5_IJNSA_ILi8EEENSA_ILi64EEEEEENS5_IJS16_SC_EEEEEEEvNS4_8identityENS4_18SM100_TMA_2SM_LOADES1A_vS1B_EENS_8epilogue10collective18CollectiveEpilogueINS1E_23Sm100TmaWarpSpecializedILi4ELi2ELi16ELb1ELb0EEEJNS5_IJS16_SF_SF_EEENS5_IJNSR_IS16_SC_EENSR_INS5_IJNSA_ILi16EEESB_EEENS5_IJSC_S16_EEEEEEEESH_SI_SH_SI_NS1E_6fusion15FusionCallbacksIS1I_NS1Q_17LinearCombinationISH_fSH_fLNS_15FloatRoundStyleE2EEES1J_S1P_JEEENS4_5SM1004TMEM4LOAD26SM100_TMEM_LOAD_32dp32b16xENS4_13SM90_TMA_LOADENS10_INS11_ILi1ELi4ELi3EEES14_NSR_INS5_IJS15_S1L_EEENS5_IJS1L_SC_EEEEEEENS4_39AutoVectorizingCopyWithAssumedAlignmentILi128EEENS4_14SM90_TMA_STOREES25_S27_S27_EEEvvEEEEvNT_6ParamsE,"ax",@progbits
	.align	128
.text._ZN7cutlass13device_kernelINS_4gemm6kernel13GemmUniversalIN4cute5tupleIJiiiiEEENS1_10collective13CollectiveMmaINS1_35MainloopSm100TmaUmmaWarpSpecializedILi3ELi2ELi4ENS5_IJNS4_1CILi2EEESB_NSA_ILi1EEEEEEEENS5_IJNSA_ILi128EEESF_SF_EEENS_6half_tENS5_IJlSC_lEEESH_SI_NS4_8TiledMMAINS4_8MMA_AtomIJNS4_26SM100_MMA_F16BF16_2x1SM_SSISH_SH_fLi128ELi128ELNS4_4UMMA5MajorE0ELSN_0ELNSM_7ScaleInE0ELSO_0EEEEEENS4_6LayoutINS5_IJSC_SC_SC_EEENS5_IJNSA_ILi0EEEST_ST_EEEEENS5_IJNS4_10UnderscoreESW_SW_EEEEENS4_28SM100_TMA_2SM_LOAD_MULTICASTENS4_14ComposedLayoutINS4_7SwizzleILi3ELi4ELi3EEENS4_18smem_ptr_flag_bitsILi16EEENSR_INS5_IJNSA_ILi8EEENSA_ILi64EEEEEENS5_IJS16_SC_EEEEEEEvNS4_8identityENS4_18SM100_TMA_2SM_LOADES1A_vS1B_EENS_8epilogue10collective18CollectiveEpilogueINS1E_23Sm100TmaWarpSpecializedILi4ELi2ELi16ELb1ELb0EEEJNS5_IJS16_SF_SF_EEENS5_IJNSR_IS16_SC_EENSR_INS5_IJNSA_ILi16EEESB_EEENS5_IJSC_S16_EEEEEEEESH_SI_SH_SI_NS1E_6fusion15FusionCallbacksIS1I_NS1Q_17LinearCombinationISH_fSH_fLNS_15FloatRoundStyleE2EEES1J_S1P_JEEENS4_5SM1004TMEM4LOAD26SM100_TMEM_LOAD_32dp32b16xENS4_13SM90_TMA_LOADENS10_INS11_ILi1ELi4ELi3EEES14_NSR_INS5_IJS15_S1L_EEENS5_IJS1L_SC_EEEEEEENS4_39AutoVectorizingCopyWithAssumedAlignmentILi128EEENS4_14SM90_TMA_STOREES25_S27_S27_EEEvvEEEEvNT_6ParamsE:
        .type           _ZN7cutlass13device_kernelINS_4gemm6kernel13GemmUniversalIN4cute5tupleIJiiiiEEENS1_10collective13CollectiveMmaINS1_35MainloopSm100TmaUmmaWarpSpecializedILi3ELi2ELi4ENS5_IJNS4_1CILi2EEESB_NSA_ILi1EEEEEEEENS5_IJNSA_ILi128EEESF_SF_EEENS_6half_tENS5_IJlSC_lEEESH_SI_NS4_8TiledMMAINS4_8MMA_AtomIJNS4_26SM100_MMA_F16BF16_2x1SM_SSISH_SH_fLi128ELi128ELNS4_4UMMA5MajorE0ELSN_0ELNSM_7ScaleInE0ELSO_0EEEEEENS4_6LayoutINS5_IJSC_SC_SC_EEENS5_IJNSA_ILi0EEEST_ST_EEEEENS5_IJNS4_10UnderscoreESW_SW_EEEEENS4_28SM100_TMA_2SM_LOAD_MULTICASTENS4_14ComposedLayoutINS4_7SwizzleILi3ELi4ELi3EEENS4_18smem_ptr_flag_bitsILi16EEENSR_INS5_IJNSA_ILi8EEENSA_ILi64EEEEEENS5_IJS16_SC_EEEEEEEvNS4_8identityENS4_18SM100_TMA_2SM_LOADES1A_vS1B_EENS_8epilogue10collective18CollectiveEpilogueINS1E_23Sm100TmaWarpSpecializedILi4ELi2ELi16ELb1ELb0EEEJNS5_IJS16_SF_SF_EEENS5_IJNSR_IS16_SC_EENSR_INS5_IJNSA_ILi16EEESB_EEENS5_IJSC_S16_EEEEEEEESH_SI_SH_SI_NS1E_6fusion15FusionCallbacksIS1I_NS1Q_17LinearCombinationISH_fSH_fLNS_15FloatRoundStyleE2EEES1J_S1P_JEEENS4_5SM1004TMEM4LOAD26SM100_TMEM_LOAD_32dp32b16xENS4_13SM90_TMA_LOADENS10_INS11_ILi1ELi4ELi3EEES14_NSR_INS5_IJS15_S1L_EEENS5_IJS1L_SC_EEEEEEENS4_39AutoVectorizingCopyWithAssumedAlignmentILi128EEENS4_14SM90_TMA_STOREES25_S27_S27_EEEvvEEEEvNT_6ParamsE,@function
        .size           _ZN7cutlass13device_kernelINS_4gemm6kernel13GemmUniversalIN4cute5tupleIJiiiiEEENS1_10collective13CollectiveMmaINS1_35MainloopSm100TmaUmmaWarpSpecializedILi3ELi2ELi4ENS5_IJNS4_1CILi2EEESB_NSA_ILi1EEEEEEEENS5_IJNSA_ILi128EEESF_SF_EEENS_6half_tENS5_IJlSC_lEEESH_SI_NS4_8TiledMMAINS4_8MMA_AtomIJNS4_26SM100_MMA_F16BF16_2x1SM_SSISH_SH_fLi128ELi128ELNS4_4UMMA5MajorE0ELSN_0ELNSM_7ScaleInE0ELSO_0EEEEEENS4_6LayoutINS5_IJSC_SC_SC_EEENS5_IJNSA_ILi0EEEST_ST_EEEEENS5_IJNS4_10UnderscoreESW_SW_EEEEENS4_28SM100_TMA_2SM_LOAD_MULTICASTENS4_14ComposedLayoutINS4_7SwizzleILi3ELi4ELi3EEENS4_18smem_ptr_flag_bitsILi16EEENSR_INS5_IJNSA_ILi8EEENSA_ILi64EEEEEENS5_IJS16_SC_EEEEEEEvNS4_8identityENS4_18SM100_TMA_2SM_LOADES1A_vS1B_EENS_8epilogue10collective18CollectiveEpilogueINS1E_23Sm100TmaWarpSpecializedILi4ELi2ELi16ELb1ELb0EEEJNS5_IJS16_SF_SF_EEENS5_IJNSR_IS16_SC_EENSR_INS5_IJNSA_ILi16EEESB_EEENS5_IJSC_S16_EEEEEEEESH_SI_SH_SI_NS1E_6fusion15FusionCallbacksIS1I_NS1Q_17LinearCombinationISH_fSH_fLNS_15FloatRoundStyleE2EEES1J_S1P_JEEENS4_5SM1004TMEM4LOAD26SM100_TMEM_LOAD_32dp32b16xENS4_13SM90_TMA_LOADENS10_INS11_ILi1ELi4ELi3EEES14_NSR_INS5_IJS15_S1L_EEENS5_IJS1L_SC_EEEEEEENS4_39AutoVectorizingCopyWithAssumedAlignmentILi128EEENS4_14SM90_TMA_STOREES25_S27_S27_EEEvvEEEEvNT_6ParamsE,(.L_x_198 - _ZN7cutlass13device_kernelINS_4gemm6kernel13GemmUniversalIN4cute5tupleIJiiiiEEENS1_10collective13CollectiveMmaINS1_35MainloopSm100TmaUmmaWarpSpecializedILi3ELi2ELi4ENS5_IJNS4_1CILi2EEESB_NSA_ILi1EEEEEEEENS5_IJNSA_ILi128EEESF_SF_EEENS_6half_tENS5_IJlSC_lEEESH_SI_NS4_8TiledMMAINS4_8MMA_AtomIJNS4_26SM100_MMA_F16BF16_2x1SM_SSISH_SH_fLi128ELi128ELNS4_4UMMA5MajorE0ELSN_0ELNSM_7ScaleInE0ELSO_0EEEEEENS4_6LayoutINS5_IJSC_SC_SC_EEENS5_IJNSA_ILi0EEEST_ST_EEEEENS5_IJNS4_10UnderscoreESW_SW_EEEEENS4_28SM100_TMA_2SM_LOAD_MULTICASTENS4_14ComposedLayoutINS4_7SwizzleILi3ELi4ELi3EEENS4_18smem_ptr_flag_bitsILi16EEENSR_INS5_IJNSA_ILi8EEENSA_ILi64EEEEEENS5_IJS16_SC_EEEEEEEvNS4_8identityENS4_18SM100_TMA_2SM_LOADES1A_vS1B_EENS_8epilogue10collective18CollectiveEpilogueINS1E_23Sm100TmaWarpSpecializedILi4ELi2ELi16ELb1ELb0EEEJNS5_IJS16_SF_SF_EEENS5_IJNSR_IS16_SC_EENSR_INS5_IJNSA_ILi16EEESB_EEENS5_IJSC_S16_EEEEEEEESH_SI_SH_SI_NS1E_6fusion15FusionCallbacksIS1I_NS1Q_17LinearCombinationISH_fSH_fLNS_15FloatRoundStyleE2EEES1J_S1P_JEEENS4_5SM1004TMEM4LOAD26SM100_TMEM_LOAD_32dp32b16xENS4_13SM90_TMA_LOADENS10_INS11_ILi1ELi4ELi3EEES14_NSR_INS5_IJS15_S1L_EEENS5_IJS1L_SC_EEEEEEENS4_39AutoVectorizingCopyWithAssumedAlignmentILi128EEENS4_14SM90_TMA_STOREES25_S27_S27_EEEvvEEEEvNT_6ParamsE)
        .other          _ZN7cutlass13device_kernelINS_4gemm6kernel13GemmUniversalIN4cute5tupleIJiiiiEEENS1_10collective13CollectiveMmaINS1_35MainloopSm100TmaUmmaWarpSpecializedILi3ELi2ELi4ENS5_IJNS4_1CILi2EEESB_NSA_ILi1EEEEEEEENS5_IJNSA_ILi128EEESF_SF_EEENS_6half_tENS5_IJlSC_lEEESH_SI_NS4_8TiledMMAINS4_8MMA_AtomIJNS4_26SM100_MMA_F16BF16_2x1SM_SSISH_SH_fLi128ELi128ELNS4_4UMMA5MajorE0ELSN_0ELNSM_7ScaleInE0ELSO_0EEEEEENS4_6LayoutINS5_IJSC_SC_SC_EEENS5_IJNSA_ILi0EEEST_ST_EEEEENS5_IJNS4_10UnderscoreESW_SW_EEEEENS4_28SM100_TMA_2SM_LOAD_MULTICASTENS4_14ComposedLayoutINS4_7SwizzleILi3ELi4ELi3EEENS4_18smem_ptr_flag_bitsILi16EEENSR_INS5_IJNSA_ILi8EEENSA_ILi64EEEEEENS5_IJS16_SC_EEEEEEEvNS4_8identityENS4_18SM100_TMA_2SM_LOADES1A_vS1B_EENS_8epilogue10collective18CollectiveEpilogueINS1E_23Sm100TmaWarpSpecializedILi4ELi2ELi16ELb1ELb0EEEJNS5_IJS16_SF_SF_EEENS5_IJNSR_IS16_SC_EENSR_INS5_IJNSA_ILi16EEESB_EEENS5_IJSC_S16_EEEEEEEESH_SI_SH_SI_NS1E_6fusion15FusionCallbacksIS1I_NS1Q_17LinearCombinationISH_fSH_fLNS_15FloatRoundStyleE2EEES1J_S1P_JEEENS4_5SM1004TMEM4LOAD26SM100_TMEM_LOAD_32dp32b16xENS4_13SM90_TMA_LOADENS10_INS11_ILi1ELi4ELi3EEES14_NSR_INS5_IJS15_S1L_EEENS5_IJS1L_SC_EEEEEEENS4_39AutoVectorizingCopyWithAssumedAlignmentILi128EEENS4_14SM90_TMA_STOREES25_S27_S27_EEEvvEEEEvNT_6ParamsE,@"STO_CUDA_ENTRY STV_DEFAULT"
_ZN7cutlass13device_kernelINS_4gemm6kernel13GemmUniversalIN4cute5tupleIJiiiiEEENS1_10collective13CollectiveMmaINS1_35MainloopSm100TmaUmmaWarpSpecializedILi3ELi2ELi4ENS5_IJNS4_1CILi2EEESB_NSA_ILi1EEEEEEEENS5_IJNSA_ILi128EEESF_SF_EEENS_6half_tENS5_IJlSC_lEEESH_SI_NS4_8TiledMMAINS4_8MMA_AtomIJNS4_26SM100_MMA_F16BF16_2x1SM_SSISH_SH_fLi128ELi128ELNS4_4UMMA5MajorE0ELSN_0ELNSM_7ScaleInE0ELSO_0EEEEEENS4_6LayoutINS5_IJSC_SC_SC_EEENS5_IJNSA_ILi0EEEST_ST_EEEEENS5_IJNS4_10UnderscoreESW_SW_EEEEENS4_28SM100_TMA_2SM_LOAD_MULTICASTENS4_14ComposedLayoutINS4_7SwizzleILi3ELi4ELi3EEENS4_18smem_ptr_flag_bitsILi16EEENSR_INS5_IJNSA_ILi8EEENSA_ILi64EEEEEENS5_IJS16_SC_EEEEEEEvNS4_8identityENS4_18SM100_TMA_2SM_LOADES1A_vS1B_EENS_8epilogue10collective18CollectiveEpilogueINS1E_23Sm100TmaWarpSpecializedILi4ELi2ELi16ELb1ELb0EEEJNS5_IJS16_SF_SF_EEENS5_IJNSR_IS16_SC_EENSR_INS5_IJNSA_ILi16EEESB_EEENS5_IJSC_S16_EEEEEEEESH_SI_SH_SI_NS1E_6fusion15FusionCallbacksIS1I_NS1Q_17LinearCombinationISH_fSH_fLNS_15FloatRoundStyleE2EEES1J_S1P_JEEENS4_5SM1004TMEM4LOAD26SM100_TMEM_LOAD_32dp32b16xENS4_13SM90_TMA_LOADENS10_INS11_ILi1ELi4ELi3EEES14_NSR_INS5_IJS15_S1L_EEENS5_IJS1L_SC_EEEEEEENS4_39AutoVectorizingCopyWithAssumedAlignmentILi128EEENS4_14SM90_TMA_STOREES25_S27_S27_EEEvvEEEEvNT_6ParamsE:
[----:B------:R-:W1:Y:S01]  /*0000*/  LDC R1, c[0x0][0x37c] ;  /* 0x0000df00ff017b82 */ /* 0x000e620000000800 */
[----:B------:R-:W2:Y:S01]  /*0010*/  S2R R60, SR_TID.X ;  /* 0x00000000003c7919 */ /* 0x000ea20000002100 */
[----:B------:R-:W3:Y:S06]  /*0020*/  LDCU.64 UR8, c[0x0][0x890] ;  /* 0x00011200ff0877ac */ /* 0x000eec0008000a00 */
[----:B------:R-:W4:Y:S01]  /*0030*/  S2UR UR47, SR_CgaCtaId ;  /* 0x00000000002f79c3 */ /* 0x000f220000008800 */
[----:B------:R-:W-:Y:S02]  /*0040*/  PRMT R46, RZ, 0x7610, R46 ;  /* 0x00007610ff2e7816 */ /* 0x000fe4000000002e */
[----:B------:R-:W-:Y:S01]  /*0050*/  ELECT P1, URZ, PT ;  /* 0x0000000000ff782f */ /* 0x000fe20003820000 */
[----:B---3--:R-:W-:-:S04]  /*0060*/  UISETP.NE.U32.AND UP0, UPT, UR8, URZ, UPT ;  /* 0x000000ff0800728c */ /* 0x008fc8000bf05070 */
[----:B------:R-:W-:Y:S02]  /*0070*/  UISETP.NE.AND.EX UP0, UPT, UR9, URZ, UPT, UP0 ;  /* 0x000000ff0900728c */ /* 0x000fe4000bf05300 */
[----:B----4-:R-:W-:Y:S02]  /*0080*/  ULOP3.LUT UR68, UR47, 0x1, URZ, 0xc0, !UPT ;  /* 0x000000012f447892 */ /* 0x010fe4000f8ec0ff */
[----:B------:R-:W-:Y:S01]  /*0090*/  ULOP3.LUT UR69, UR47, 0x1, URZ, 0x3c, !UPT ;  /* 0x000000012f457892 */ /* 0x000fe2000f8e3cff */
[----:B--2---:R-:W-:-:S05]  /*00a0*/  SHF.R.U32.HI R47, RZ, 0x5, R60 ;  /* 0x00000005ff2f7819 */ /* 0x004fca000001163c */
[----:B------:R-:W2:Y:S02]  /*00b0*/  SHFL.IDX PT, R0, R47, RZ, 0x1f ;  /* 0x00001fff2f007589 */ /* 0x000ea400000e0000 */
[----:B--2---:R-:W-:Y:S01]  /*00c0*/  R2UR UR21, R0 ;  /* 0x00000000001572ca */ /* 0x004fe200000e0000 */
[----:B-1----:R-:W-:-:S14]  /*00d0*/  BRA.U UP0, `(.L_x_0) ;  /* 0x0000000100307547 */ /* 0x002fdc000b800000 */
[----:B------:R-:W1:Y:S02]  /*00e0*/  LDCU.64 UR4, c[0x0][0x888] ;  /* 0x00011100ff0477ac */ /* 0x000e640008000a00 */
[----:B-1----:R-:W-:-:S04]  /*00f0*/  UISETP.NE.U32.AND UP0, UPT, UR4, URZ, UPT ;  /* 0x000000ff0400728c */ /* 0x002fc8000bf05070 */
[----:B------:R-:W-:-:S09]  /*0100*/  UISETP.NE.AND.EX UP0, UPT, UR5, URZ, UPT, UP0 ;  /* 0x000000ff0500728c */ /* 0x000fd2000bf05300 */
[----:B------:R-:W-:Y:S05]  /*0110*/  BRA.U !UP0, `(.L_x_1) ;  /* 0x0000000108147547 */ /* 0x000fea000b800000 */
[----:B------:R-:W1:Y:S01]  /*0120*/  LDC.64 R2, c[0x0][0x888] ;  /* 0x00022200ff027b82 */ /* 0x000e620000000a00 */
[----:B------:R-:W1:Y:S02]  /*0130*/  LDCU.64 UR4, c[0x0][0x358] ;  /* 0x00006b00ff0477ac */ /* 0x000e640008000a00 */
[----:B-1----:R1:W5:Y:S01]  /*0140*/  LDG.E R27, desc[UR4][R2.64] ;  /* 0x00000004021b7981 */ /* 0x002362000c1e1900 */
[----:B------:R-:W-:Y:S01]  /*0150*/  HFMA2 R46, -RZ, RZ, 0, 5.9604644775390625e-08 ;  /* 0x00000001ff2e7431 */ /* 0x000fe200000001ff */
[----:B------:R-:W-:Y:S05]  /*0160*/  BRA `(.L_x_0) ;  /* 0x00000000000c7947 */ /* 0x000fea0003800000 */
.L_x_1:
[----:B------:R-:W1:Y:S01]  /*0170*/  LDCU UR4, c[0x0][0x880] ;  /* 0x00011000ff0477ac */ /* 0x000e620008000800 */
[----:B------:R-:W-:Y:S01]  /*0180*/  HFMA2 R46, -RZ, RZ, 0, 5.9604644775390625e-08 ;  /* 0x00000001ff2e7431 */ /* 0x000fe200000001ff */
[----:B-1----:R-:W-:-:S07]  /*0190*/  MOV R27, UR4 ;  /* 0x00000004001b7c02 */ /* 0x002fce0008000f00 */
.L_x_0:
[----:B------:R-:W2:Y:S02]  /*01a0*/  LDCU.64 UR4, c[0x0][0x8b0] ;  /* 0x00011600ff0477ac */ /* 0x000ea40008000a00 */
[----:B--2---:R-:W-:-:S04]  /*01b0*/  UISETP.NE.U32.AND UP0, UPT, UR4, URZ, UPT ;  /* 0x000000ff0400728c */ /* 0x004fc8000bf05070 */
[----:B------:R-:W-:-:S09]  /*01c0*/  UISETP.NE.AND.EX UP0, UPT, UR5, URZ, UPT, UP0 ;  /* 0x000000ff0500728c */ /* 0x000fd2000bf05300 */
[----:B------:R-:W-:Y:S05]  /*01d0*/  BRA.U UP0, `(.L_x_2) ;  /* 0x0000000100287547 */ /* 0x000fea000b800000 */
[----:B------:R-:W2:Y:S02]  /*01e0*/  LDCU.64 UR4, c[0x0][0x8a8] ;  /* 0x00011500ff0477ac */ /* 0x000ea40008000a00 */
[----:B--2---:R-:W-:-:S04]  /*01f0*/  UISETP.NE.U32.AND UP0, UPT, UR4, URZ, UPT ;  /* 0x000000ff0400728c */ /* 0x004fc8000bf05070 */
[----:B------:R-:W-:-:S09]  /*0200*/  UISETP.NE.AND.EX UP0, UPT, UR5, URZ, UPT, UP0 ;  /* 0x000000ff0500728c */ /* 0x000fd2000bf05300 */
[----:B------:R-:W-:Y:S05]  /*0210*/  BRA.U !UP0, `(.L_x_3) ;  /* 0x0000000108107547 */ /* 0x000fea000b800000 */
[----:B------:R-:W2:Y:S01]  /*0220*/  LDC.64 R24, c[0x0][0x8a8] ;  /* 0x00022a00ff187b82 */ /* 0x000ea20000000a00 */
[----:B------:R-:W2:Y:S02]  /*0230*/  LDCU.64 UR4, c[0x0][0x358] ;  /* 0x00006b00ff0477ac */ /* 0x000ea40008000a00 */
[----:B--2---:R2:W5:Y:S01]  /*0240*/  LDG.E R24, desc[UR4][R24.64] ;  /* 0x0000000418187981 */ /* 0x004562000c1e1900 */
[----:B------:R-:W-:Y:S05]  /*0250*/  BRA `(.L_x_2) ;  /* 0x0000000000087947 */ /* 0x000fea0003800000 */
.L_x_3:
[----:B------:R-:W2:Y:S02]  /*0260*/  LDCU UR4, c[0x0][0x8a0] ;  /* 0x00011400ff0477ac */ /* 0x000ea40008000800 */
[----:B--2---:R-:W-:Y:S02]  /*0270*/  MOV R24, UR4 ;  /* 0x0000000400187c02 */ /* 0x004fe40008000f00 */
.L_x_2:
[----:B------:R-:W-:Y:S01]  /*0280*/  IMAD.U32 R0, RZ, RZ, UR21 ;  /* 0x00000015ff007e24 */ /* 0x000fe2000f8e00ff */
[----:B------:R-:W-:Y:S04]  /*0290*/  BSSY.RECONVERGENT B0, `(.L_x_4) ;  /* 0x000000c000007945 */ /* 0x000fe80003800200 */
[C---:B------:R-:W-:Y:S02]  /*02a0*/  ISETP.NE.OR P2, PT, R0.reuse, 0x1, !P1 ;  /* 0x000000010000780c */ /* 0x040fe40004f45670 */
[----:B------:R-:W-:-:S11]  /*02b0*/  ISETP.NE.OR P0, PT, R0, 0x3, !P1 ;  /* 0x000000030000780c */ /* 0x000fd60004f05670 */
[----:B------:R-:W-:Y:S05]  /*02c0*/  @P2 BRA `(.L_x_5) ;  /* 0x0000000000202947 */ /* 0x000fea0003800000 */
[----:B------:R-:W3:Y:S02]  /*02d0*/  LDCU.64 UR4, c[0x0][0x348] ;  /* 0x00006900ff0477ac */ /* 0x000ee40008000a00 */
[----:B---3--:R-:W-:Y:S02]  /*02e0*/  UIADD3 UR6, UP1, UPT, UR4, 0x80, URZ ;  /* 0x0000008004067890 */ /* 0x008fe4000ff3e0ff */
[----:B------:R-:W-:Y:S02]  /*02f0*/  UIADD3 UR4, UP0, UPT, UR4, 0x180, URZ ;  /* 0x0000018004047890 */ /* 0x000fe4000ff1e0ff */
[----:B------:R-:W-:Y:S02]  /*0300*/  UIADD3.X UR7, UPT, UPT, URZ, UR5, URZ, UP1, !UPT ;  /* 0x00000005ff077290 */ /* 0x000fe40008ffe4ff */
[----:B------:R-:W-:-:S07]  /*0310*/  UIADD3.X UR5, UPT, UPT, URZ, UR5, URZ, UP0, !UPT ;  /* 0x00000005ff057290 */ /* 0x000fce00087fe4ff */
[----:B------:R3:W-:Y:S02]  /*0320*/  UTMACCTL.PF [UR6] ;  /* 0x00000000060079b9 */ /* 0x0007e40008040000 */
[----:B------:R3:W-:Y:S02]  /*0330*/  UTMACCTL.PF [UR4] ;  /* 0x00000000040079b9 */ /* 0x0007e40008040000 */
[----:B---3--:R-:W-:Y:S01]  /*0340*/  NOP ;  /* 0x0000000000007918 */ /* 0x008fe20000000000 */
.L_x_5:
[----:B------:R-:W-:Y:S05]  /*0350*/  BSYNC.RECONVERGENT B0 ;  /* 0x0000000000007941 */ /* 0x000fea0003800200 */
.L_x_4:
[----:B------:R-:W-:Y:S04]  /*0360*/  BSSY.RECONVERGENT B0, `(.L_x_6) ;  /* 0x000000a000007945 */ /* 0x000fe80003800200 */
        /* <DEDUP_REMOVED lines=9> */
.L_x_7:
[----:B------:R-:W-:Y:S05]  /*0400*/  BSYNC.RECONVERGENT B0 ;  /* 0x0000000000007941 */ /* 0x000fea0003800200 */
.L_x_6:
[----:B------:R-:W3:Y:S01]  /*0410*/  LDCU.64 UR4, c[0x0][0x888] ;  /* 0x00011100ff0477ac */ /* 0x000ee20008000a00 */
[----:B------:R-:W-:Y:S02]  /*0420*/  UISETP.EQ.U32.AND UP1, UPT, UR8, URZ, UPT ;  /* 0x000000ff0800728c */ /* 0x000fe4000bf22070 */
[----:B------:R-:W-:Y:S02]  /*0430*/  UPLOP3.LUT UP3, UPT, UPT, UPT, UPT, 0x80, 0x8 ;  /* 0x000000000008789c */ /* 0x000fe40003f6f070 */
[----:B---3--:R-:W-:-:S04]  /*0440*/  UISETP.NE.U32.AND UP0, UPT, UR4, URZ, UPT ;  /* 0x000000ff0400728c */ /* 0x008fc8000bf05070 */
[----:B------:R-:W-:-:S04]  /*0450*/  UISETP.NE.AND.EX UP0, UPT, UR5, URZ, UPT, UP0 ;  /* 0x000000ff0500728c */ /* 0x000fc8000bf05300 */
[----:B------:R-:W-:-:S04]  /*0460*/  UISETP.EQ.OR.EX UP2, UPT, UR9, URZ, !UP0, UP1 ;  /* 0x000000ff0900728c */ /* 0x000fc8000c742710 */
[----:B------:R-:W-:-:S06]  /*0470*/  UP2UR UR4, UPR, URZ, 0x4 ;  /* 0x00000004ff047883 */ /* 0x000fcc0008000000 */
[----:B------:R-:W-:Y:S01]  /*0480*/  MOV R51, UR4 ;  /* 0x0000000400337c02 */ /* 0x000fe20008000f00 */
[----:B------:R-:W-:Y:S06]  /*0490*/  BRA.U !UP2, `(.L_x_8) ;  /* 0x000000010a207547 */ /* 0x000fec000b800000 */
[----:B------:R-:W-:Y:S01]  /*04a0*/  UISETP.NE.U32.AND UP1, UPT, UR8, URZ, UPT ;  /* 0x000000ff0800728c */ /* 0x000fe2000bf25070 */
[----:B-----5:R-:W-:Y:S01]  /*04b0*/  FSETP.NEU.AND P0, PT, R27, RZ, PT ;  /* 0x000000ff1b00720b */ /* 0x020fe20003f0d000 */
[----:B------:R-:W-:Y:S02]  /*04c0*/  USEL UR4, URZ, 0xffffffff, UP0 ;  /* 0xffffffffff047887 */ /* 0x000fe40008000000 */
[----:B------:R-:W-:-:S10]  /*04d0*/  UISETP.NE.AND.EX UP1, UPT, UR9, URZ, UPT, UP1 ;  /* 0x000000ff0900728c */ /* 0x000fd4000bf25310 */
[----:B------:R-:W-:Y:S01]  /*04e0*/  VOTEU.ANY UP0, P0 ;  /* 0x0000000000ff7886 */ /* 0x000fe20000000100 */
[----:B------:R-:W-:-:S04]  /*04f0*/  @!UP1 USEL UR4, URZ, 0xffffffff, UP0 ;  /* 0xffffffffff049887 */ /* 0x000fc80008000000 */
[----:B------:R-:W-:-:S04]  /*0500*/  ULOP3.LUT UR4, UR4, 0x1, URZ, 0xc0, !UPT ;  /* 0x0000000104047892 */ /* 0x000fc8000f8ec0ff */
[----:B------:R-:W-:-:S11]  /*0510*/  UISETP.NE.U32.AND UP3, UPT, UR4, 0x1, UPT ;  /* 0x000000010400788c */ /* 0x000fd6000bf65070 */
.L_x_8:
[----:B------:R-:W3:Y:S01]  /*0520*/  SHFL.IDX PT, R0, R47, RZ, 0x1f ;  /* 0x00001fff2f007589 */ /* 0x000ee200000e0000 */
[----:B------:R-:W-:-:S04]  /*0530*/  UISETP.NE.AND UP0, UPT, UR21, 0x2, UPT ;  /* 0x000000021500788c */ /* 0x000fc8000bf05270 */
[----:B------:R-:W-:Y:S02]  /*0540*/  UISETP.EQ.AND UP1, UPT, UR68, URZ, !UP0 ;  /* 0x000000ff4400728c */ /* 0x000fe4000c722270 */
[----:B------:R-:W-:-:S04]  /*0550*/  USEL UR46, URZ, 0x1, UP0 ;  /* 0x00000001ff2e7887 */ /* 0x000fc80008000000 */
[----:B------:R-:W-:Y:S02]  /*0560*/  PLOP3.LUT P4, PT, P1, PT, UP1, 0x80, 0x8 ;  /* 0x000000000008781c */ /* 0x000fe40000f8f018 */
[----:B---3--:R-:W-:-:S13]  /*0570*/  ISETP.NE.AND P0, PT, R0, RZ, PT ;  /* 0x000000ff0000720c */ /* 0x008fda0003f05270 */
[----:B------:R-:W-:Y:S05]  /*0580*/  @P0 BRA `(.L_x_9) ;  /* 0x00000000004c0947 */ /* 0x000fea0003800000 */
[----:B------:R-:W-:Y:S01]  /*0590*/  UMOV UR4, 0x400 ;  /* 0x0000040000047882 */ /* 0x000fe20000000000 */
[----:B------:R-:W-:Y:S01]  /*05a0*/  UMOV UR8, 0x1 ;  /* 0x0000000100087882 */ /* 0x000fe20000000000 */
[----:B------:R-:W-:Y:S01]  /*05b0*/  UMOV UR6, 0x2 ;  /* 0x0000000200067882 */ /* 0x000fe20000000000 */
[----:B------:R-:W-:Y:S02]  /*05c0*/  ULEA UR4, UR47, UR4, 0x18 ;  /* 0x000000042f047291 */ /* 0x000fe4000f8ec0ff */
[----:B------:R-:W-:-:S04]  /*05d0*/  UIADD3 UR8, UPT, UPT, -UR8, 0x100000, URZ ;  /* 0x0010000008087890 */ /* 0x000fc8000fffe1ff */
[----:B------:R-:W-:Y:S02]  /*05e0*/  USHF.L.U32 UR9, UR8, 0xb, URZ ;  /* 0x0000000b08097899 */ /* 0x000fe400080006ff */
[----:B------:R-:W-:Y:S02]  /*05f0*/  USHF.L.U32 UR8, UR8, 0x1, URZ ;  /* 0x0000000108087899 */ /* 0x000fe400080006ff */
[----:B------:R-:W-:-:S04]  /*0600*/  UIADD3 UR6, UPT, UPT, -UR6, 0x100000, URZ ;  /* 0x0010000006067890 */ /* 0x000fc8000fffe1ff */
[----:B------:R-:W-:Y:S02]  /*0610*/  USHF.L.U32 UR7, UR6, 0xb, URZ ;  /* 0x0000000b06077899 */ /* 0x000fe400080006ff */
[----:B------:R-:W-:Y:S01]  /*0620*/  USHF.L.U32 UR6, UR6, 0x1, URZ ;  /* 0x0000000106067899 */ /* 0x000fe200080006ff */
[----:B------:R-:W-:Y:S01]  /*0630*/  ELECT P0, URZ, PT ;  /* 0x0000000000ff782f */ /* 0x000fe20003800000 */
[----:B------:R-:W3:Y:S02]  /*0640*/  FENCE.VIEW.ASYNC.S ;  /* 0x00000000000073c6 */ /* 0x000ee40000000000 */
[----:B---3--:R3:W4:Y:S08]  /*0650*/  SYNCS.EXCH.64 URZ, [UR4], UR8 ;  /* 0x0000000804ff75b2 */ /* 0x0087300008000100 */
[----:B------:R3:W1:Y:S01]  /*0660*/  SYNCS.EXCH.64 URZ, [UR4+0x18], UR6 ;  /* 0x0000180604ff75b2 */ /* 0x0006620008000100 */
[----:B------:R3:W1:Y:S01]  /*0670*/  SYNCS.EXCH.64 URZ, [UR4+0x8], UR8 ;  /* 0x0000080804ff75b2 */ /* 0x0006620008000100 */
[----:B------:R3:W1:Y:S01]  /*0680*/  SYNCS.EXCH.64 URZ, [UR4+0x20], UR6 ;  /* 0x0000200604ff75b2 */ /* 0x0006620008000100 */
[----:B------:R3:W1:Y:S01]  /*0690*/  SYNCS.EXCH.64 URZ, [UR4+0x10], UR8 ;  /* 0x0000100804ff75b2 */ /* 0x0006620008000100 */
[----:B------:R3:W1:Y:S01]  /*06a0*/  SYNCS.EXCH.64 URZ, [UR4+0x28], UR6 ;  /* 0x0000280604ff75b2 */ /* 0x0006620008000100 */
[----:B------:R-:W-:Y:S01]  /*06b0*/  NOP ;  /* 0x0000000000007918 */ /* 0x000fe20000000000 */
.L_x_9:
[----:B------:R-:W2:Y:S01]  /*06c0*/  SHFL.IDX PT, R0, R47, RZ, 0x1f ;  /* 0x00001fff2f007589 */ /* 0x000ea200000e0000 */
[----:B------:R-:W-:Y:S01]  /*06d0*/  NOP ;  /* 0x0000000000007918 */ /* 0x000fe20000000000 */
[----:B--2---:R-:W-:-:S13]  /*06e0*/  ISETP.NE.AND P0, PT, R0, 0x1, PT ;  /* 0x000000010000780c */ /* 0x004fda0003f05270 */
[----:B------:R-:W-:Y:S05]  /*06f0*/  @P0 BRA `(.L_x_10) ;  /* 0x0000000000540947 */ /* 0x000fea0003800000 */
[----:B---3--:R-:W-:Y:S01]  /*0700*/  UMOV UR4, 0x400 ;  /* 0x0000040000047882 */ /* 0x008fe20000000000 */
        /* <DEDUP_REMOVED lines=10> */
[----:B------:R-:W2:Y:S02]  /*07b0*/  FENCE.VIEW.ASYNC.S ;  /* 0x00000000000073c6 */ /* 0x000ea40000000000 */
[----:B--2---:R2:W3:Y:S08]  /*07c0*/  SYNCS.EXCH.64 URZ, [UR4+0x30], UR8 ;  /* 0x0000300804ff75b2 */ /* 0x0044f00008000100 */
[----:B------:R2:W1:Y:S01]  /*07d0*/  SYNCS.EXCH.64 URZ, [UR4+0x50], UR6 ;  /* 0x0000500604ff75b2 */ /* 0x0004620008000100 */
[----:B------:R2:W1:Y:S01]  /*07e0*/  SYNCS.EXCH.64 URZ, [UR4+0x38], UR8 ;  /* 0x0000380804ff75b2 */ /* 0x0004620008000100 */
[----:B------:R2:W1:Y:S01]  /*07f0*/  SYNCS.EXCH.64 URZ, [UR4+0x58], UR6 ;  /* 0x0000580604ff75b2 */ /* 0x0004620008000100 */
[----:B------:R2:W1:Y:S01]  /*0800*/  SYNCS.EXCH.64 URZ, [UR4+0x40], UR8 ;  /* 0x0000400804ff75b2 */ /* 0x0004620008000100 */
[----:B------:R2:W1:Y:S01]  /*0810*/  SYNCS.EXCH.64 URZ, [UR4+0x60], UR6 ;  /* 0x0000600604ff75b2 */ /* 0x0004620008000100 */
[----:B------:R2:W1:Y:S01]  /*0820*/  SYNCS.EXCH.64 URZ, [UR4+0x48], UR8 ;  /* 0x0000480804ff75b2 */ /* 0x0004620008000100 */
[----:B------:R2:W1:Y:S01]  /*0830*/  SYNCS.EXCH.64 URZ, [UR4+0x68], UR6 ;  /* 0x0000680604ff75b2 */ /* 0x0004620008000100 */
[----:B------:R-:W-:Y:S01]  /*0840*/  NOP ;  /* 0x0000000000007918 */ /* 0x000fe20000000000 */
.L_x_10:
[----:B------:R-:W4:Y:S01]  /*0850*/  SHFL.IDX PT, R0, R47, RZ, 0x1f ;  /* 0x00001fff2f007589 */ /* 0x000f2200000e0000 */
[----:B------:R-:W-:Y:S01]  /*0860*/  NOP ;  /* 0x0000000000007918 */ /* 0x000fe20000000000 */
[----:B----4-:R-:W-:-:S13]  /*0870*/  ISETP.NE.AND P0, PT, R0, 0x3, PT ;  /* 0x000000030000780c */ /* 0x010fda0003f05270 */
[----:B------:R-:W-:Y:S05]  /*0880*/  @P0 BRA `(.L_x_11) ;  /* 0x00000000002c0947 */ /* 0x000fea0003800000 */
[----:B--23--:R-:W-:Y:S01]  /*0890*/  UMOV UR6, 0x400 ;  /* 0x0000040000067882 */ /* 0x00cfe20000000000 */
[----:B------:R-:W-:Y:S01]  /*08a0*/  UMOV UR4, 0x20 ;  /* 0x0000002000047882 */ /* 0x000fe20000000000 */
[----:B------:R-:W-:Y:S02]  /*08b0*/  ULEA UR6, UR47, UR6, 0x18 ;  /* 0x000000062f067291 */ /* 0x000fe4000f8ec0ff */
[----:B------:R-:W-:-:S04]  /*08c0*/  UIADD3 UR4, UPT, UPT, -UR4, 0x100000, URZ ;  /* 0x0010000004047890 */ /* 0x000fc8000fffe1ff */
[----:B------:R-:W-:Y:S02]  /*08d0*/  USHF.L.U32 UR5, UR4, 0xb, URZ ;  /* 0x0000000b04057899 */ /* 0x000fe400080006ff */
[----:B------:R-:W-:Y:S01]  /*08e0*/  USHF.L.U32 UR4, UR4, 0x1, URZ ;  /* 0x0000000104047899 */ /* 0x000fe200080006ff */
[----:B------:R-:W-:Y:S01]  /*08f0*/  ELECT P0, URZ, PT ;  /* 0x0000000000ff782f */ /* 0x000fe20003800000 */
[----:B------:R-:W2:Y:S10]  /*0900*/  FENCE.VIEW.ASYNC.S ;  /* 0x00000000000073c6 */ /* 0x000eb40000000000 */
[----:B--2---:R4:W2:Y:S01]  /*0910*/  SYNCS.EXCH.64 URZ, [UR6+0x70], UR4 ;  /* 0x0000700406ff75b2 */ /* 0x0048a20008000100 */
[----:B------:R4:W3:Y:S02]  /*0920*/  SYNCS.EXCH.64 URZ, [UR6+0x78], UR4 ;  /* 0x0000780406ff75b2 */ /* 0x0008e40008000100 */
[----:B----4-:R-:W-:Y:S01]  /*0930*/  NOP ;  /* 0x0000000000007918 */ /* 0x010fe20000000000 */
.L_x_11:
[----:B------:R-:W4:Y:S01]  /*0940*/  SHFL.IDX PT, R0, R47, RZ, 0x1f ;  /* 0x00001fff2f007589 */ /* 0x000f2200000e0000 */
[----:B------:R-:W-:Y:S01]  /*0950*/  NOP ;  /* 0x0000000000007918 */ /* 0x000fe20000000000 */
[----:B----4-:R-:W-:-:S13]  /*0960*/  ISETP.NE.AND P0, PT, R0, 0x4, PT ;  /* 0x000000040000780c */ /* 0x010fda0003f05270 */
[----:B------:R-:W-:Y:S05]  /*0970*/  @P0 BRA `(.L_x_12) ;  /* 0x0000000000480947 */ /* 0x000fea0003800000 */
[----:B--23--:R-:W-:Y:S01]  /*0980*/  UMOV UR4, 0x3a0 ;  /* 0x000003a000047882 */ /* 0x00cfe20000000000 */
[----:B------:R-:W-:Y:S01]  /*0990*/  UMOV UR6, 0x400 ;  /* 0x0000040000067882 */ /* 0x000fe20000000000 */
[----:B------:R-:W-:Y:S01]  /*09a0*/  USEL UR4, UR4, 0x320, UP3 ;  /* 0x0000032004047887 */ /* 0x000fe20009800000 */
        /* <DEDUP_REMOVED lines=10> */
[----:B--2---:R4:W2:Y:S08]  /*0a50*/  SYNCS.EXCH.64 URZ, [UR6+0x80], UR8 ;  /* 0x0000800806ff75b2 */ /* 0x0048b00008000100 */
[----:B------:R4:W3:Y:S01]  /*0a60*/  SYNCS.EXCH.64 URZ, [UR6+0x90], UR4 ;  /* 0x0000900406ff75b2 */ /* 0x0008e20008000100 */
[----:B------:R4:W1:Y:S01]  /*0a70*/  SYNCS.EXCH.64 URZ, [UR6+0x88], UR8 ;  /* 0x0000880806ff75b2 */ /* 0x0008620008000100 */
[----:B------:R4:W1:Y:S02]  /*0a80*/  SYNCS.EXCH.64 URZ, [UR6+0x98], UR4 ;  /* 0x0000980406ff75b2 */ /* 0x0008640008000100 */
[----:B----4-:R-:W-:Y:S01]  /*0a90*/  NOP ;  /* 0x0000000000007918 */ /* 0x010fe20000000000 */
.L_x_12:
[----:B------:R-:W4:Y:S01]  /*0aa0*/  SHFL.IDX PT, R0, R47, RZ, 0x1f ;  /* 0x00001fff2f007589 */ /* 0x000f2200000e0000 */
[----:B------:R-:W-:Y:S01]  /*0ab0*/  NOP ;  /* 0x0000000000007918 */ /* 0x000fe20000000000 */
[----:B----4-:R-:W-:-:S13]  /*0ac0*/  ISETP.NE.AND P0, PT, R0, 0x5, PT ;  /* 0x000000050000780c */ /* 0x010fda0003f05270 */
[----:B------:R-:W-:Y:S05]  /*0ad0*/  @P0 BRA `(.L_x_13) ;  /* 0x0000000000540947 */ /* 0x000fea0003800000 */
[----:B--23--:R-:W-:Y:S01]  /*0ae0*/  UMOV UR4, 0x400 ;  /* 0x0000040000047882 */ /* 0x00cfe20000000000 */
        /* <DEDUP_REMOVED lines=14> */
[----:B------:R4:W1:Y:S01]  /*0bd0*/  SYNCS.EXCH.64 URZ, [UR4+0xc8], UR8 ;  /* 0x0000c80804ff75b2 */ /* 0x0008620008000100 */
[----:B------:R4:W1:Y:S01]  /*0be0*/  SYNCS.EXCH.64 URZ, [UR4+0xb0], UR6 ;  /* 0x0000b00604ff75b2 */ /* 0x0008620008000100 */
[----:B------:R4:W1:Y:S01]  /*0bf0*/  SYNCS.EXCH.64 URZ, [UR4+0xd0], UR8 ;  /* 0x0000d00804ff75b2 */ /* 0x0008620008000100 */
[----:B------:R4:W1:Y:S01]  /*0c00*/  SYNCS.EXCH.64 URZ, [UR4+0xb8], UR6 ;  /* 0x0000b80604ff75b2 */ /* 0x0008620008000100 */
[----:B------:R4:W1:Y:S02]  /*0c10*/  SYNCS.EXCH.64 URZ, [UR4+0xd8], UR8 ;  /* 0x0000d80804ff75b2 */ /* 0x0008640008000100 */
[----:B----4-:R-:W-:Y:S01]  /*0c20*/  NOP ;  /* 0x0000000000007918 */ /* 0x010fe20000000000 */
.L_x_13:
[----:B------:R-:W4:Y:S01]  /*0c30*/  SHFL.IDX PT, R0, R47, RZ, 0x1f ;  /* 0x00001fff2f007589 */ /* 0x000f2200000e0000 */
[----:B------:R-:W-:Y:S01]  /*0c40*/  ISETP.NE.OR P1, PT, RZ, UR21, !P1 ;  /* 0x00000015ff007c0c */ /* 0x000fe2000cf25670 */
        /* <DEDUP_REMOVED lines=12> */
[----:B------:R4:W3:Y:S01]  /*0d10*/  SYNCS.EXCH.64 URZ, [UR4+0xf0], UR6 ;  /* 0x0000f00604ff75b2 */ /* 0x0008e20008000100 */
[----:B------:R4:W1:Y:S01]  /*0d20*/  SYNCS.EXCH.64 URZ, [UR4+0xe8], UR6 ;  /* 0x0000e80604ff75b2 */ /* 0x0008620008000100 */
[----:B------:R4:W1:Y:S02]  /*0d30*/  SYNCS.EXCH.64 URZ, [UR4+0xf8], UR6 ;  /* 0x0000f80604ff75b2 */ /* 0x0008640008000100 */
[----:B----4-:R-:W-:Y:S01]  /*0d40*/  NOP ;  /* 0x0000000000007918 */ /* 0x010fe20000000000 */
.L_x_14:
[----:B------:R-:W-:Y:S01]  /*0d50*/  VOTEU.ALL UP0, P1 ;  /* 0x0000000000ff7886 */ /* 0x000fe20000800000 */
[----:B--23--:R-:W-:Y:S01]  /*0d60*/  UMOV UR4, 0x20 ;  /* 0x0000002000047882 */ /* 0x00cfe20000000000 */
[----:B------:R-:W2:Y:S01]  /*0d70*/  LDCU UR7, c[0x0][0x36c] ;  /* 0x00006d80ff0777ac */ /* 0x000ea20008000800 */
[----:B------:R-:W-:Y:S01]  /*0d80*/  NOP ;  /* 0x0000000000007918 */ /* 0x000fe20000000000 */
[----:B------:R-:W-:Y:S01]  /*0d90*/  LOP3.LUT R0, R60, 0x1f, RZ, 0xc0, !PT ;  /* 0x0000001f3c007812 */ /* 0x000fe200078ec0ff */
[----:B------:R-:W-:Y:S01]  /*0da0*/  @!UP0 UMOV UR6, 0x400 ;  /* 0x0000040000068882 */ /* 0x000fe20000000000 */
[----:B------:R-:W-:-:S04]  /*0db0*/  @!UP0 UIADD3 UR4, UPT, UPT, -UR4, 0x100000, URZ ;  /* 0x0010000004048890 */ /* 0x000fc8000fffe1ff */
[----:B------:R-:W-:Y:S02]  /*0dc0*/  @!UP0 USHF.L.U32 UR5, UR4, 0xb, URZ ;  /* 0x0000000b04058899 */ /* 0x000fe400080006ff */
[----:B------:R-:W-:Y:S02]  /*0dd0*/  @!UP0 USHF.L.U32 UR4, UR4, 0x1, URZ ;  /* 0x0000000104048899 */ /* 0x000fe400080006ff */
[----:B------:R-:W-:Y:S01]  /*0de0*/  @!UP0 ULEA UR6, UR47, UR6, 0x18 ;  /* 0x000000062f068291 */ /* 0x000fe2000f8ec0ff */
[----:B------:R-:W-:Y:S01]  /*0df0*/  VOTEU.ALL UP0, P1 ;  /* 0x0000000000ff7886 */ /* 0x000fe20000800000 */
[----:B------:R-:W-:Y:S02]  /*0e00*/  UISETP.NE.AND UP4, UPT, UR21, URZ, UPT ;  /* 0x000000ff1500728c */ /* 0x000fe4000bf85270 */
[----:B--2---:R-:W-:Y:S01]  /*0e10*/  UISETP.EQ.U32.AND UP5, UPT, UR7, 0x1, UPT ;  /* 0x000000010700788c */ /* 0x004fe2000bfa2070 */
[----:B------:R-:W2:Y:S07]  /*0e20*/  FENCE.VIEW.ASYNC.S ;  /* 0x00000000000073c6 */ /* 0x000eae0000000000 */
[----:B--2---:R2:W3:Y:S01]  /*0e30*/  @!UP0 SYNCS.EXCH.64 URZ, [UR6+0x100], UR4 ;  /* 0x0001000406ff85b2 */ /* 0x0044e20008000100 */
[----:B------:R-:W-:Y:S05]  /*0e40*/  BRA.U !UP5, `(.L_x_15) ;  /* 0x000000010d087547 */ /* 0x000fea000b800000 */
[----:B-1-3--:R-:W-:Y:S01]  /*0e50*/  UCGABAR_ARV ;  /* 0x00000000000079c7 */ /* 0x00afe20008000000 */
[----:B------:R-:W-:Y:S05]  /*0e60*/  BRA `(.L_x_16) ;  /* 0x0000000000047947 */ /* 0x000fea0003800000 */
.L_x_15:
[----:B-1-3--:R-:W-:Y:S01]  /*0e70*/  NOP ;  /* 0x0000000000007918 */ /* 0x00afe20000000000 */
.L_x_16:
[----:B------:R-:W1:Y:S01]  /*0e80*/  S2UR UR20, SR_CTAID.X ;  /* 0x00000000001479c3 */ /* 0x000e620000002500 */
[----:B------:R-:W-:-:S05]  /*0e90*/  CS2R.32 R50, SR_CgaSize ;  /* 0x0000000000327805 */ /* 0x000fca0000008a00 */
[----:B------:R-:W-:-:S05]  /*0ea0*/  IMAD R50, R50, -0xa0, RZ ;  /* 0xffffff6032327824 */ /* 0x000fca00078e02ff */
[----:B--2---:R-:W-:-:S14]  /*0eb0*/  R2UR UR5, R50 ;  /* 0x00000000320572ca */ /* 0x004fdc00000e0000 */
[----:B------:R-:W2:Y:S01]  /*0ec0*/  LDCU UR5, c[0x0][UR5+0x2b0] ;  /* 0x00005600050577ac */ /* 0x000ea20008000800 */
[----:B------:R-:W-:-:S05]  /*0ed0*/  CS2R.32 R50, SR_CgaSize ;  /* 0x0000000000327805 */ /* 0x000fca0000008a00 */
[----:B------:R-:W-:-:S05]  /*0ee0*/  IMAD R50, R50, -0xa0, RZ ;  /* 0xffffff6032327824 */ /* 0x000fca00078e02ff */
[----:B------:R-:W-:-:S14]  /*0ef0*/  R2UR UR4, R50 ;  /* 0x00000000320472ca */ /* 0x000fdc00000e0000 */
[----:B------:R-:W3:Y:S01]  /*0f00*/  LDCU UR4, c[0x0][UR4+0x2b4] ;  /* 0x00005680040477ac */ /* 0x000ee20008000800 */
[----:B------:R-:W4:Y:S01]  /*0f10*/  S2UR UR7, SR_CTAID.Y ;  /* 0x00000000000779c3 */ /* 0x000f220000002600 */
[----:B------:R-:W-:-:S05]  /*0f20*/  CS2R.32 R50, SR_CgaSize ;  /* 0x0000000000327805 */ /* 0x000fca0000008a00 */
[----:B------:R-:W-:-:S05]  /*0f30*/  IMAD R50, R50, -0xa0, RZ ;  /* 0xffffff6032327824 */ /* 0x000fca00078e02ff */
[----:B------:R-:W-:-:S14]  /*0f40*/  R2UR UR8, R50 ;  /* 0x00000000320872ca */ /* 0x000fdc00000e0000 */
[----:B------:R-:W3:Y:S01]  /*0f50*/  LDCU UR8, c[0x0][UR8+0x2a0] ;  /* 0x00005400080877ac */ /* 0x000ee20008000800 */
[----:B------:R-:W3:Y:S01]  /*0f60*/  LDCU UR25, c[0x0][0xb24] ;  /* 0x00016480ff1977ac */ /* 0x000ee20008000800 */
[----:B------:R-:W1:Y:S01]  /*0f70*/  S2UR UR36, SR_CTAID.Z ;  /* 0x00000000002479c3 */ /* 0x000e620000002700 */
[----:B------:R-:W-:-:S05]  /*0f80*/  CS2R.32 R50, SR_CgaSize ;  /* 0x0000000000327805 */ /* 0x000fca0000008a00 */
[----:B------:R-:W-:-:S05]  /*0f90*/  IMAD R50, R50, -0xa0, RZ ;  /* 0xffffff6032327824 */ /* 0x000fca00078e02ff */
[----:B------:R-:W-:-:S14]  /*0fa0*/  R2UR UR63, R50 ;  /* 0x00000000323f72ca */ /* 0x000fdc00000e0000 */
[----:B------:R-:W3:Y:S01]  /*0fb0*/  LDCU UR63, c[0x0][UR63+0x2a4] ;  /* 0x000054803f3f77ac */ /* 0x000ee20008000800 */
[----:B------:R-:W-:Y:S02]  /*0fc0*/  UISETP.GT.U32.AND UP0, UPT, UR68, 0xffff, UPT ;  /* 0x0000ffff4400788c */ /* 0x000fe4000bf04070 */
[----:B------:R-:W-:Y:S01]  /*0fd0*/  USHF.L.U32 UR37, UR47, 0xa, URZ ;  /* 0x0000000a2f257899 */ /* 0x000fe200080006ff */
[----:B-1----:R-:W-:Y:S01]  /*0fe0*/  I2FP.F32.U32 R3, UR20 ;  /* 0x0000001400037c45 */ /* 0x002fe20008201000 */
[----:B------:R-:W-:Y:S01]  /*0ff0*/  UMOV UR28, 0x5 ;  /* 0x00000005001c7882 */ /* 0x000fe20000000000 */
[----:B------:R-:W1:Y:S03]  /*1000*/  LDCU UR45, c[0x0][0xb24] ;  /* 0x00016480ff2d77ac */ /* 0x000e660008000800 */
[----:B--2---:R-:W-:Y:S01]  /*1010*/  FMUL R3, R3, UR5 ;  /* 0x0000000503037c20 */ /* 0x004fe20008400000 */
[----:B------:R-:W2:Y:S01]  /*1020*/  LDCU UR27, c[0x0][0xb30] ;  /* 0x00016600ff1b77ac */ /* 0x000ea20008000800 */
[----:B----4-:R-:W-:Y:S01]  /*1030*/  I2FP.F32.U32 R2, UR7 ;  /* 0x0000000700027c45 */ /* 0x010fe20008201000 */
[----:B------:R-:W-:-:S03]  /*1040*/  USHF.L.U32 UR55, UR20, 0x6, URZ ;  /* 0x0000000614377899 */ /* 0x000fc600080006ff */
[----:B------:R-:W4:Y:S01]  /*1050*/  F2I.U32.TRUNC.NTZ R3, R3 ;  /* 0x0000000300037305 */ /* 0x000f22000020f000 */
[----:B------:R-:W-:Y:S01]  /*1060*/  USEL UR31, UR68, 0xffff, !UP0 ;  /* 0x0000ffff441f7887 */ /* 0x000fe2000c000000 */
[----:B---3--:R-:W-:Y:S01]  /*1070*/  FMUL R2, R2, UR4 ;  /* 0x0000000402027c20 */ /* 0x008fe20008400000 */
[----:B------:R-:W-:Y:S01]  /*1080*/  UISETP.GE.AND UP2, UPT, UR25, 0x1, UPT ;  /* 0x000000011900788c */ /* 0x000fe2000bf46270 */
[----:B------:R-:W-:-:S04]  /*1090*/  UMOV UR24, UR7 ;  /* 0x0000000700187c82 */ /* 0x000fc80008000000 */
[----:B------:R-:W3:Y:S01]  /*10a0*/  F2I.U32.TRUNC.NTZ R2, R2 ;  /* 0x0000000200027305 */ /* 0x000ee2000020f000 */
[----:B----4-:R-:W-:Y:S02]  /*10b0*/  R2UR UR4, R3 ;  /* 0x00000000030472ca */ /* 0x010fe400000e0000 */
[----:B------:R-:W-:Y:S02]  /*10c0*/  PRMT R3, RZ, 0x7610, R3 ;  /* 0x00007610ff037816 */ /* 0x000fe40000000003 */
[----:B---3--:R-:W-:Y:S02]  /*10d0*/  R2UR UR6, R2 ;  /* 0x00000000020672ca */ /* 0x008fe400000e0000 */
[----:B------:R-:W-:-:S07]  /*10e0*/  PRMT R2, RZ, 0x7610, R2 ;  /* 0x00007610ff027816 */ /* 0x000fce0000000002 */
[----:B------:R-:W-:-:S04]  /*10f0*/  UIADD3 UR5, UPT, UPT, -UR4, URZ, URZ ;  /* 0x000000ff04057290 */ /* 0x000fc8000fffe1ff */
[----:B------:R-:W-:Y:S02]  /*1100*/  UIMAD UR5, UR8, UR5, UR20 ;  /* 0x00000005080572a4 */ /* 0x000fe4000f8e0214 */
[----:B------:R-:W-:-:S04]  /*1110*/  UIADD3 UR4, UPT, UPT, -UR6, URZ, URZ ;  /* 0x000000ff06047290 */ /* 0x000fc8000fffe1ff */
[----:B------:R-:W-:Y:S01]  /*1120*/  IMAD.U32 R50, RZ, RZ, UR5 ;  /* 0x00000005ff327e24 */ /* 0x000fe2000f8e00ff */
[----:B------:R-:W-:Y:S01]  /*1130*/  UIMAD UR63, UR63, UR4, UR7 ;  /* 0x000000043f3f72a4 */ /* 0x000fe2000f8e0207 */
[----:B-12---:R-:W-:Y:S11]  /*1140*/  BRA.U UP4, `(.L_x_17) ;  /* 0x0000000104407547 */ /* 0x006ff6000b800000 */
[----:B------:R-:W-:-:S13]  /*1150*/  R2UR UR4, R50 ;  /* 0x00000000320472ca */ /* 0x000fda00000e0000 */
[----:B------:R-:W-:Y:S02]  /*1160*/  UISETP.GT.U32.AND UP0, UPT, UR4, 0x1, UPT ;  /* 0x000000010400788c */ /* 0x000fe4000bf04070 */
[----:B------:R-:W-:Y:S02]  /*1170*/  ULOP3.LUT UR4, UR4, 0xfffffffe, URZ, 0xc0, !UPT ;  /* 0xfffffffe04047892 */ /* 0x000fe4000f8ec0ff */
[----:B------:R-:W-:Y:S02]  /*1180*/  UISETP.NE.AND UP1, UPT, UR63, URZ, UP0 ;  /* 0x000000ff3f00728c */ /* 0x000fe40008725270 */
[----:B------:R-:W-:Y:S02]  /*1190*/  UISETP.NE.AND UP0, UPT, UR63, 0x1, UP0 ;  /* 0x000000013f00788c */ /* 0x000fe40008705270 */
[----:B------:R-:W-:Y:S02]  /*11a0*/  USEL UR7, URZ, 0x1, UP1 ;  /* 0x00000001ff077887 */ /* 0x000fe40008800000 */
[----:B------:R-:W-:-:S02]  /*11b0*/  USEL UR6, URZ, 0x4, UP0 ;  /* 0x00000004ff067887 */ /* 0x000fc40008000000 */
[----:B------:R-:W-:Y:S02]  /*11c0*/  USEL UR5, URZ, 0x2, UP1 ;  /* 0x00000002ff057887 */ /* 0x000fe40008800000 */
[----:B------:R-:W-:Y:S02]  /*11d0*/  ULEA UR4, UR63, UR4, 0x1 ;  /* 0x000000043f047291 */ /* 0x000fe4000f8e08ff */
[----:B------:R-:W-:Y:S02]  /*11e0*/  USEL UR8, URZ, 0x8, UP0 ;  /* 0x00000008ff087887 */ /* 0x000fe40008000000 */
[----:B------:R-:W-:-:S03]  /*11f0*/  UIADD3 UR5, UPT, UPT, UR5, UR6, UR7 ;  /* 0x0000000605057290 */ /* 0x000fc6000fffe007 */
[----:B------:R-:W-:Y:S01]  /*1200*/  UMOV UR6, 0x3 ;  /* 0x0000000300067882 */ /* 0x000fe20000000000 */
[----:B------:R-:W-:Y:S02]  /*1210*/  UIADD3 UR5, UPT, UPT, UR5, UR8, URZ ;  /* 0x0000000805057290 */ /* 0x000fe4000fffe0ff */
[----:B------:R-:W-:-:S04]  /*1220*/  USHF.L.U32 UR4, UR6, UR4, URZ ;  /* 0x0000000406047299 */ /* 0x000fc800080006ff */
[----:B------:R-:W-:Y:S02]  /*1230*/  MOV R3, UR5 ;  /* 0x0000000500037c02 */ /* 0x000fe40008000f00 */
[----:B------:R-:W-:Y:S02]  /*1240*/  IMAD.U32 R2, RZ, RZ, UR4 ;  /* 0x00000004ff027e24 */ /* 0x000fe4000f8e00ff */
.L_x_17:
[----:B------:R-:W-:Y:S05]  /*1250*/  BRA.U !UP2, `(.L_x_18) ;  /* 0x000000010ad47547 */ /* 0x000fea000b800000 */
[----:B------:R-:W1:Y:S01]  /*1260*/  LDCU.128 UR12, c[0x0][0xb10] ;  /* 0x00016200ff0c77ac */ /* 0x000e620008000c00 */
[----:B------:R-:W2:Y:S01]  /*1270*/  LDCU UR6, c[0x0][0x370] ;  /* 0x00006e00ff0677ac */ /* 0x000ea20008000800 */
[----:B------:R-:W3:Y:S01]  /*1280*/  LDCU UR5, c[0x0][0x374] ;  /* 0x00006e80ff0577ac */ /* 0x000ee20008000800 */
[----:B------:R-:W4:Y:S01]  /*1290*/  LDCU UR26, c[0x0][0xb0c] ;  /* 0x00016180ff1a77ac */ /* 0x000f220008000800 */
[----:B------:R-:W4:Y:S01]  /*12a0*/  LDCU UR4, c[0x0][0xb20] ;  /* 0x00016400ff0477ac */ /* 0x000f220008000800 */
[----:B------:R-:W4:Y:S01]  /*12b0*/  LDCU.64 UR8, c[0x0][0xb28] ;  /* 0x00016500ff0877ac */ /* 0x000f220008000a00 */
[----:B-1----:R-:W-:Y:S02]  /*12c0*/  UISETP.NE.AND UP0, UPT, UR14, 0x1, UPT ;  /* 0x000000010e00788c */ /* 0x002fe4000bf05270 */
[----:B---3--:R-:W-:Y:S02]  /*12d0*/  UIMAD.WIDE.U32 UR10, UR5, UR15, URZ ;  /* 0x0000000f050a72a5 */ /* 0x008fe4000f8e00ff */
[----:B--2---:R-:W-:-:S02]  /*12e0*/  UIMAD.WIDE.U32 UR18, UR6, UR12, URZ ;  /* 0x0000000c061272a5 */ /* 0x004fc4000f8e00ff */
[----:B----4-:R-:W-:Y:S02]  /*12f0*/  UISETP.NE.AND UP1, UPT, UR26, 0x1, UPT ;  /* 0x000000011a00788c */ /* 0x010fe4000bf25270 */
[----:B------:R-:W-:Y:S01]  /*1300*/  UISETP.NE.AND UP2, UPT, UR25, 0x1, UPT ;  /* 0x000000011900788c */ /* 0x000fe2000bf45270 */
[----:B------:R-:W-:Y:S02]  /*1310*/  UMOV UR10, UR11 ;  /* 0x0000000b000a7c82 */ /* 0x000fe40008000000 */
[----:B------:R-:W-:Y:S01]  /*1320*/  UMOV UR18, UR19 ;  /* 0x0000001300127c82 */ /* 0x000fe20008000000 */
[----:B------:R-:W-:Y:S02]  /*1330*/  @UP0 USHF.R.U32.HI UR5, URZ, UR4, UR10 ;  /* 0x00000004ff050299 */ /* 0x000fe4000801160a */
[----:B------:R-:W-:Y:S02]  /*1340*/  UIMAD.WIDE.U32 UR22, UR24, UR15, URZ ;  /* 0x0000000f181672a5 */ /* 0x000fe4000f8e00ff */
[----:B------:R-:W-:-:S02]  /*1350*/  UIMAD.WIDE.U32 UR10, UR5, UR8, URZ ;  /* 0x00000008050a72a5 */ /* 0x000fc4000f8e00ff */
[----:B------:R-:W-:Y:S02]  /*1360*/  @UP1 USHF.R.U32.HI UR6, URZ, UR13, UR18 ;  /* 0x0000000dff061299 */ /* 0x000fe40008011612 */
[----:B------:R-:W-:Y:S02]  /*1370*/  UIMAD.WIDE.U32 UR16, UR20, UR12, URZ ;  /* 0x0000000c141072a5 */ /* 0x000fe4000f8e00ff */
[----:B------:R-:W-:Y:S01]  /*1380*/  UIMAD.WIDE.U32 UR18, UR6, UR8, URZ ;  /* 0x00000008061272a5 */ /* 0x000fe2000f8e00ff */
[----:B------:R-:W-:Y:S01]  /*1390*/  UMOV UR22, UR23 ;  /* 0x0000001700167c82 */ /* 0x000fe20008000000 */
[----:B------:R-:W-:Y:S01]  /*13a0*/  UMOV UR10, UR11 ;  /* 0x0000000b000a7c82 */ /* 0x000fe20008000000 */
[----:B------:R-:W-:Y:S02]  /*13b0*/  USHF.R.U32.HI UR22, URZ, UR4, UR22 ;  /* 0x00000004ff167299 */ /* 0x000fe40008011616 */
[----:B------:R-:W-:Y:S02]  /*13c0*/  @UP2 USHF.R.U32.HI UR5, URZ, UR9, UR10 ;  /* 0x00000009ff052299 */ /* 0x000fe4000801160a */
[----:B------:R-:W-:Y:S01]  /*13d0*/  UMOV UR7, UR19 ;  /* 0x0000001300077c82 */ /* 0x000fe20008000000 */
[----:B------:R-:W-:Y:S01]  /*13e0*/  UMOV UR16, UR17 ;  /* 0x0000001100107c82 */ /* 0x000fe20008000000 */
[----:B------:R-:W-:-:S02]  /*13f0*/  @UP2 USHF.R.U32.HI UR6, URZ, UR9, UR7 ;  /* 0x00000009ff062299 */ /* 0x000fc40008011607 */
[----:B------:R-:W-:Y:S02]  /*1400*/  USHF.R.U32.HI UR13, URZ, UR13, UR16 ;  /* 0x0000000dff0d7299 */ /* 0x000fe40008011610 */
[----:B------:R-:W-:Y:S02]  /*1410*/  USEL UR4, UR24, UR22, !UP0 ;  /* 0x0000001618047287 */ /* 0x000fe4000c000000 */
[----:B------:R-:W-:Y:S02]  /*1420*/  UIMAD UR7, UR5, UR25, URZ ;  /* 0x00000019050772a4 */ /* 0x000fe4000f8e02ff */
[----:B------:R-:W-:Y:S02]  /*1430*/  USEL UR5, UR20, UR13, !UP1 ;  /* 0x0000000d14057287 */ /* 0x000fe4000c800000 */
[----:B------:R-:W-:Y:S02]  /*1440*/  UIMAD UR12, UR6, UR25, URZ ;  /* 0x00000019060c72a4 */ /* 0x000fe4000f8e02ff */
[----:B------:R-:W-:-:S02]  /*1450*/  UISETP.GE.AND UP0, UPT, UR4, UR7, UPT ;  /* 0x000000070400728c */ /* 0x000fc4000bf06270 */
[----:B------:R-:W-:Y:S02]  /*1460*/  UIMAD.WIDE.U32 UR10, UR4, UR8, URZ ;  /* 0x00000008040a72a5 */ /* 0x000fe4000f8e00ff */
[----:B------:R-:W-:Y:S02]  /*1470*/  UISETP.GE.OR UP0, UPT, UR5, UR12, UP0 ;  /* 0x0000000c0500728c */ /* 0x000fe40008706670 */
[----:B------:R-:W-:Y:S02]  /*1480*/  UIMAD.WIDE.U32 UR12, UR5, UR8, URZ ;  /* 0x00000008050c72a5 */ /* 0x000fe4000f8e00ff */
[----:B------:R-:W-:Y:S01]  /*1490*/  UIADD3 UR10, UPT, UPT, -UR4, URZ, URZ ;  /* 0x000000ff040a7290 */ /* 0x000fe2000fffe1ff */
[----:B------:R-:W-:Y:S01]  /*14a0*/  UMOV UR8, UR11 ;  /* 0x0000000b00087c82 */ /* 0x000fe20008000000 */
[----:B------:R-:W-:Y:S02]  /*14b0*/  UIADD3 UR11, UPT, UPT, -UR5, URZ, URZ ;  /* 0x000000ff050b7290 */ /* 0x000fe4000fffe1ff */
[----:B------:R-:W-:-:S03]  /*14c0*/  USHF.R.U32.HI UR8, URZ, UR9, UR8 ;  /* 0x00000009ff087299 */ /* 0x000fc60008011608 */
[----:B------:R-:W-:Y:S01]  /*14d0*/  @!UP0 UMOV UR7, UR13 ;  /* 0x0000000d00078c82 */ /* 0x000fe20008000000 */
[----:B------:R-:W-:Y:S02]  /*14e0*/  UIMAD UR24, UR14, UR10, UR24 ;  /* 0x0000000a0e1872a4 */ /* 0x000fe4000f8e0218 */
[----:B------:R-:W-:Y:S02]  /*14f0*/  USEL UR8, UR4, UR8, !UP2 ;  /* 0x0000000804087287 */ /* 0x000fe4000d000000 */
[----:B------:R-:W-:Y:S02]  /*1500*/  @!UP0 USHF.R.U32.HI UR7, URZ, UR9, UR7 ;  /* 0x00000009ff078299 */ /* 0x000fe40008011607 */
[----:B------:R-:W-:Y:S02]  /*1510*/  UIADD3 UR9, UPT, UPT, -UR8, URZ, URZ ;  /* 0x000000ff08097290 */ /* 0x000fe4000fffe1ff */
[----:B------:R-:W-:Y:S02]  /*1520*/  @!UP0 USEL UR7, UR5, UR7, !UP2 ;  /* 0x0000000705078287 */ /* 0x000fe4000d000000 */
[----:B------:R-:W-:-:S02]  /*1530*/  UIMAD UR9, UR25, UR9, UR4 ;  /* 0x00000009190972a4 */ /* 0x000fc4000f8e0204 */
[----:B------:R-:W-:Y:S02]  /*1540*/  @!UP0 UIADD3 UR8, UPT, UPT, UR8, -UR7, URZ ;  /* 0x8000000708088290 */ /* 0x000fe4000fffe0ff */
[----:B------:R-:W-:Y:S02]  /*1550*/  @!UP0 UIMAD UR6, UR9, UR6, UR7 ;  /* 0x00000006090682a4 */ /* 0x000fe4000f8e0207 */
[----:B------:R-:W-:Y:S02]  /*1560*/  @!UP0 UIMAD UR4, UR8, UR25, UR5 ;  /* 0x00000019080482a4 */ /* 0x000fe4000f8e0205 */
[----:B------:R-:W-:Y:S02]  /*1570*/  UIMAD UR20, UR26, UR11, UR20 ;  /* 0x0000000b1a1472a4 */ /* 0x000fe4000f8e0214 */
[----:B------:R-:W-:Y:S01]  /*1580*/  UIMAD UR24, UR4, UR14, UR24 ;  /* 0x0000000e041872a4 */ /* 0x000fe2000f8e0218 */
[----:B------:R-:W-:Y:S02]  /*1590*/  @!UP0 UMOV UR5, UR6 ;  /* 0x0000000600058c82 */ /* 0x000fe40008000000 */
[----:B------:R-:W-:-:S12]  /*15a0*/  UIMAD UR20, UR5, UR26, UR20 ;  /* 0x0000001a051472a4 */ /* 0x000fd8000f8e0214 */
.L_x_18:
[----:B------:R-:W-:Y:S02]  /*15b0*/  UISETP.NE.AND UP1, UPT, UR27, 0x1, UPT ;  /* 0x000000011b00788c */ /* 0x000fe4000bf25270 */
[----:B------:R-:W-:Y:S02]  /*15c0*/  ULOP3.LUT UR31, UR31, 0xffff, URZ, 0xc0, !UPT ;  /* 0x0000ffff1f1f7892 */ /* 0x000fe4000f8ec0ff */
[----:B------:R-:W-:Y:S02]  /*15d0*/  UISETP.NE.AND UP0, UPT, UR21, 0x2, UPT ;  /* 0x000000021500788c */ /* 0x000fe4000bf05270 */
[----:B------:R-:W-:Y:S02]  /*15e0*/  ULOP3.LUT UR37, UR37, 0x800, URZ, 0xc0, !UPT ;  /* 0x0000080025257892 */ /* 0x000fe4000f8ec0ff */
[----:B------:R-:W-:Y:S02]  /*15f0*/  ULOP3.LUT UR55, UR55, 0x40, URZ, 0xc0, !UPT ;  /* 0x0000004037377892 */ /* 0x000fe4000f8ec0ff */
[----:B------:R-:W-:Y:S01]  /*1600*/  USHF.L.U32 UR31, UR28, UR31, URZ ;  /* 0x0000001f1c1f7299 */ /* 0x000fe200080006ff */
[----:B------:R-:W-:Y:S11]  /*1610*/  BRA.U UP1, `(.L_x_19) ;  /* 0x0000000101447547 */ /* 0x000ff6000b800000 */
[----:B------:R-:W1:Y:S01]  /*1620*/  LDCU.128 UR8, c[0x0][0xb10] ;  /* 0x00016200ff0877ac */ /* 0x000e620008000c00 */
[----:B------:R-:W2:Y:S01]  /*1630*/  LDCU UR12, c[0x0][0xb0c] ;  /* 0x00016180ff0c77ac */ /* 0x000ea20008000800 */
[----:B------:R-:W3:Y:S01]  /*1640*/  LDCU UR13, c[0x0][0xb20] ;  /* 0x00016400ff0d77ac */ /* 0x000ee20008000800 */
[----:B-1----:R-:W-:Y:S02]  /*1650*/  UIMAD.WIDE.U32 UR6, UR20, UR8, URZ ;  /* 0x00000008140672a5 */ /* 0x002fe4000f8e00ff */
[----:B------:R-:W-:Y:S02]  /*1660*/  UIMAD.WIDE.U32 UR4, UR24, UR11, URZ ;  /* 0x0000000b180472a5 */ /* 0x000fe4000f8e00ff */
[----:B--2---:R-:W-:Y:S02]  /*1670*/  UISETP.NE.AND UP2, UPT, UR12, 0x1, UPT ;  /* 0x000000010c00788c */ /* 0x004fe4000bf45270 */
[----:B------:R-:W-:Y:S01]  /*1680*/  UISETP.NE.AND UP1, UPT, UR10, 0x1, UPT ;  /* 0x000000010a00788c */ /* 0x000fe2000bf25270 */
[----:B------:R-:W-:-:S02]  /*1690*/  UMOV UR6, UR7 ;  /* 0x0000000700067c82 */ /* 0x000fc40008000000 */
[----:B------:R-:W-:Y:S01]  /*16a0*/  UMOV UR4, UR5 ;  /* 0x0000000500047c82 */ /* 0x000fe20008000000 */
[----:B------:R-:W-:Y:S02]  /*16b0*/  USHF.R.U32.HI UR6, URZ, UR9, UR6 ;  /* 0x00000009ff067299 */ /* 0x000fe40008011606 */
[----:B---3--:R-:W-:Y:S02]  /*16c0*/  USHF.R.U32.HI UR4, URZ, UR13, UR4 ;  /* 0x0000000dff047299 */ /* 0x008fe40008011604 */
[----:B------:R-:W-:Y:S02]  /*16d0*/  USEL UR5, UR20, UR6, !UP2 ;  /* 0x0000000614057287 */ /* 0x000fe4000d000000 */
[----:B------:R-:W-:-:S04]  /*16e0*/  USEL UR4, UR24, UR4, !UP1 ;  /* 0x0000000418047287 */ /* 0x000fc8000c800000 */
[----:B------:R-:W-:Y:S02]  /*16f0*/  UIADD3 UR6, UPT, UPT, UR5, -UR4, URZ ;  /* 0x8000000405067290 */ /* 0x000fe4000fffe0ff */
[----:B------:R-:W-:Y:S02]  /*1700*/  UIADD3 UR4, UPT, UPT, -UR5, UR4, URZ ;  /* 0x0000000405047290 */ /* 0x000fe4000fffe1ff */
[----:B------:R-:W-:Y:S02]  /*1710*/  UIMAD UR24, UR6, UR10, UR24 ;  /* 0x0000000a061872a4 */ /* 0x000fe4000f8e0218 */
[----:B------:R-:W-:-:S12]  /*1720*/  UIMAD UR20, UR4, UR12, UR20 ;  /* 0x0000000c041472a4 */ /* 0x000fd8000f8e0214 */
.L_x_19:
[----:B------:R-:W-:Y:S05]  /*1730*/  BRA.U !UP5, `(.L_x_20) ;  /* 0x000000010d0c7547 */ /* 0x000fea000b800000 */
[----:B------:R-:W-:Y:S01]  /*1740*/  UCGABAR_WAIT ;  /* 0x0000000000007dc7 */ /* 0x000fe20008000000 */
[----:B------:R-:W-:Y:S01]  /*1750*/  CCTL.IVALL ;  /* 0x00000000ff00798f */ /* 0x000fe20002000000 */
[----:B------:R-:W-:Y:S05]  /*1760*/  BRA `(.L_x_21) ;  /* 0x0000000000047947 */ /* 0x000fea0003800000 */
.L_x_20:
[----:B------:R-:W-:Y:S06]  /*1770*/  BAR.SYNC.DEFER_BLOCKING 0x0 ;  /* 0x0000000000007b1d */ /* 0x000fec0000010000 */
.L_x_21:
[----:B------:R-:W-:Y:S05]  /*1780*/  BRA.U UP0, `(.L_x_22) ;  /* 0x0000001500487547 */ /* 0x000fea000b800000 */
[----:B------:R-:W1:Y:S01]  /*1790*/  LDCU UR6, c[0x0][0x38c] ;  /* 0x00007180ff0677ac */ /* 0x000e620008000800 */
[----:B------:R-:W-:Y:S01]  /*17a0*/  PLOP3.LUT P2, PT, PT, PT, UP3, 0x80, 0x8 ;  /* 0x000000000008781c */ /* 0x000fe20003f4f038 */
[----:B------:R-:W-:Y:S01]  /*17b0*/  IMAD.MOV.U32 R12, RZ, RZ, 0x1 ;  /* 0x00000001ff0c7424 */ /* 0x000fe200078e00ff */
[----:B------:R-:W-:Y:S02]  /*17c0*/  ISETP.NE.AND P3, PT, R0, RZ, P4 ;  /* 0x000000ff0000720c */ /* 0x000fe40002765270 */
[----:B------:R-:W-:Y:S02]  /*17d0*/  CS2R R10, SRZ ;  /* 0x00000000000a7805 */ /* 0x000fe4000001ff00 */
[----:B------:R-:W-:Y:S01]  /*17e0*/  PLOP3.LUT P2, PT, P2, PT, PT, 0x8, 0x80 ;  /* 0x000000000080781c */ /* 0x000fe2000174e170 */
[----:B------:R-:W-:Y:S01]  /*17f0*/  IMAD.MOV.U32 R9, RZ, RZ, RZ ;  /* 0x000000ffff097224 */ /* 0x000fe200078e00ff */
[----:B------:R-:W2:Y:S01]  /*1800*/  LDCU UR49, c[0x0][0x370] ;  /* 0x00006e00ff3177ac */ /* 0x000ea20008000800 */
[----:B------:R-:W-:Y:S01]  /*1810*/  IMAD.MOV.U32 R8, RZ, RZ, 0x1 ;  /* 0x00000001ff087424 */ /* 0x000fe200078e00ff */
[----:B------:R-:W3:Y:S01]  /*1820*/  LDCU.64 UR42, c[0x0][0x348] ;  /* 0x00006900ff2a77ac */ /* 0x000ee20008000a00 */
[----:B------:R-:W-:Y:S01]  /*1830*/  ULEA.HI UR53, UR37, UR55, URZ, 0x1a ;  /* 0x0000003725357291 */ /* 0x000fe2000f8fd0ff */
[----:B------:R-:W4:Y:S01]  /*1840*/  LDCU UR48, c[0x0][0x374] ;  /* 0x00006e80ff3077ac */ /* 0x000f220008000800 */
[----:B-1----:R-:W-:-:S02]  /*1850*/  UIADD3 UR5, UPT, UPT, UR6, 0x7f, URZ ;  /* 0x0000007f06057890 */ /* 0x002fc4000fffe0ff */
[----:B------:R-:W-:Y:S02]  /*1860*/  UIADD3 UR56, UPT, UPT, UR6, 0xfe, URZ ;  /* 0x000000fe06387890 */ /* 0x000fe4000fffe0ff */
[----:B------:R-:W-:Y:S01]  /*1870*/  USHF.R.S32.HI UR4, URZ, 0x1f, UR5 ;  /* 0x0000001fff047899 */ /* 0x000fe20008011405 */
[----:B------:R-:W-:-:S03]  /*1880*/  UMOV UR29, URZ ;  /* 0x000000ff001d7c82 */ /* 0x000fc60008000000 */
[----:B------:R-:W-:Y:S02]  /*1890*/  ULEA.HI UR4, UR4, UR5, URZ, 0x7 ;  /* 0x0000000504047291 */ /* 0x000fe4000f8f38ff */
[----:B------:R-:W-:Y:S02]  /*18a0*/  UIADD3 UR5, UPT, UPT, UR6, -0x1, URZ ;  /* 0xffffffff06057890 */ /* 0x000fe4000fffe0ff */
[----:B------:R-:W-:Y:S02]  /*18b0*/  USHF.R.S32.HI UR51, URZ, 0x7, UR4 ;  /* 0x00000007ff337899 */ /* 0x000fe40008011404 */
[----:B------:R-:W-:Y:S02]  /*18c0*/  UISETP.GE.U32.AND UP1, UPT, UR5, -0xff, UPT ;  /* 0xffffff010500788c */ /* 0x000fe4000bf26070 */
[----:B------:R-:W-:-:S04]  /*18d0*/  UISETP.LT.U32.AND UP0, UPT, UR51, 0x3, UPT ;  /* 0x000000033300788c */ /* 0x000fc8000bf01070 */
[----:B------:R-:W-:Y:S02]  /*18e0*/  USEL UR50, UR51, 0x3, UP0 ;  /* 0x0000000333327887 */ /* 0x000fe40008000000 */
[----:B------:R-:W-:Y:S02]  /*18f0*/  UISETP.NE.AND UP0, UPT, UR21, URZ, UPT ;  /* 0x000000ff1500728c */ /* 0x000fe4000bf05270 */
[----:B------:R-:W-:Y:S02]  /*1900*/  UIADD3 UR4, UPT, UPT, UR50, -0x1, URZ ;  /* 0xffffffff32047890 */ /* 0x000fe4000fffe0ff */
[----:B------:R-:W-:Y:S02]  /*1910*/  @UP1 UIADD3 UR4, UPT, UPT, UR50, URZ, URZ ;  /* 0x000000ff32041290 */ /* 0x000fe4000fffe0ff */
[----:B------:R-:W-:Y:S02]  /*1920*/  USEL UR38, UR46, 0x2, UP0 ;  /* 0x000000022e267887 */ /* 0x000fe40008000000 */
[----:B------:R-:W-:-:S02]  /*1930*/  UIADD3 UR54, UPT, UPT, UR51, -UR50, URZ ;  /* 0x8000003233367290 */ /* 0x000fc4000fffe0ff */
[----:B------:R-:W-:Y:S02]  /*1940*/  UIADD3 UR39, UPT, UPT, UR4, 0x1, URZ ;  /* 0x0000000104277890 */ /* 0x000fe4000fffe0ff */
[----:B--234-:R-:W-:-:S12]  /*1950*/  UIADD3 UR52, UPT, UPT, -UR4, URZ, URZ ;  /* 0x000000ff04347290 */ /* 0x01cfd8000fffe1ff */
.L_x_46:
[----:B------:R-:W-:Y:S01]  /*1960*/  UISETP.NE.AND UP0, UPT, UR47, URZ, UPT ;  /* 0x000000ff2f00728c */ /* 0x000fe2000bf05270 */
[----:B------:R-:W1:Y:S08]  /*1970*/  S2UR UR47, SR_CgaCtaId ;  /* 0x00000000002f79c3 */ /* 0x000e700000008800 */
[----:B---3--:R-:W-:Y:S05]  /*1980*/  BRA.U UP0, `(.L_x_23) ;  /* 0x0000000100347547 */ /* 0x008fea000b800000 */
[----:B------:R-:W2:Y:S01]  /*1990*/  S2R R0, SR_CgaCtaId ;  /* 0x0000000000007919 */ /* 0x000ea20000008800 */
[----:B------:R-:W-:-:S04]  /*19a0*/  MOV R2, 0x400 ;  /* 0x0000040000027802 */ /* 0x000fc80000000f00 */
[----:B--2---:R-:W-:Y:S02]  /*19b0*/  LEA R0, R0, R2, 0x18 ;  /* 0x0000000200007211 */ /* 0x004fe400078ec0ff */
[----:B------:R-:W-:-:S03]  /*19c0*/  SHF.L.U32 R2, R8, 0x1f, RZ ;  /* 0x0000001f08027819 */ /* 0x000fc600000006ff */
[----:B------:R-:W-:-:S04]  /*19d0*/  IMAD R0, R9, 0x8, R0 ;  /* 0x0000000809007824 */ /* 0x000fc800078e0200 */
[----:B------:R-:W2:Y:S02]  /*19e0*/  SYNCS.PHASECHK.TRANS64.TRYWAIT P0, [R0+URZ+0xf0], R2 ;  /* 0x0000f002000075a7 */ /* 0x000ea400080011ff */
[----:B--2---:R-:W-:Y:S05]  /*19f0*/  @!P0 BRA `(.L_x_24) ;  /* 0x0000007400cc8947 */ /* 0x004fea0003800000 */
.L_x_152:
[----:B------:R-:W-:Y:S01]  /*1a00*/  VIADD R9, R9, 0x1 ;  /* 0x0000000109097836 */ /* 0x000fe20000000000 */
[----:B------:R2:W-:Y:S04]  /*1a10*/  SYNCS.ARRIVE.TRANS64.A1T0 RZ, [R0+URZ+0xe0], RZ ;  /* 0x0000e0ff00ff79a7 */ /* 0x0005e800081000ff */
[----:B------:R-:W-:-:S04]  /*1a20*/  ISETP.NE.AND P0, PT, R9, 0x2, PT ;  /* 0x000000020900780c */ /* 0x000fc80003f05270 */
[----:B------:R-:W-:Y:S02]  /*1a30*/  SEL R9, R9, RZ, P0 ;  /* 0x000000ff09097207 */ /* 0x000fe40000000000 */
[----:B--2---:R-:W-:-:S04]  /*1a40*/  SEL R0, RZ, 0x1, P0 ;  /* 0x00000001ff007807 */ /* 0x004fc80000000000 */
[----:B------:R-:W-:-:S07]  /*1a50*/  LOP3.LUT R8, R8, R0, RZ, 0x3c, !PT ;  /* 0x0000000008087212 */ /* 0x000fce00078e3cff */
.L_x_23:
[----:B------:R-:W-:Y:S01]  /*1a60*/  UMOV UR21, 0x400 ;  /* 0x0000040000157882 */ /* 0x000fe20000000000 */
[----:B------:R-:W-:Y:S01]  /*1a70*/  SHF.L.U32 R0, R12, 0x1f, RZ ;  /* 0x0000001f0c007819 */ /* 0x000fe200000006ff */
[----:B-1----:R-:W-:Y:S02]  /*1a80*/  ULEA UR21, UR47, UR21, 0x18 ;  /* 0x000000152f157291 */ /* 0x002fe4000f8ec0ff */
[----:B------:R-:W-:Y:S02]  /*1a90*/  UISETP.GE.U32.AND UP0, UPT, UR56, 0xff, UPT ;  /* 0x000000ff3800788c */ /* 0x000fe4000bf06070 */
[----:B------:R-:W-:Y:S02]  /*1aa0*/  ULEA UR4, UR29, UR21, 0x3 ;  /* 0x000000151d047291 */ /* 0x000fe4000f8e18ff */
[----:B------:R-:W-:Y:S01]  /*1ab0*/  ULEA UR19, UR24, UR55, 0x7 ;  /* 0x0000003718137291 */ /* 0x000fe2000f8e38ff */
[----:B------:R-:W-:-:S06]  /*1ac0*/  UMOV UR13, URZ ;  /* 0x000000ff000d7c82 */ /* 0x000fcc0008000000 */
[----:B------:R1:W2:Y:S01]  /*1ad0*/  SYNCS.PHASECHK.TRANS64.TRYWAIT P1, [UR4+0x18], R0 ;  /* 0x00001800ff0075a7 */ /* 0x0002a20008021104 */
[----:B------:R-:W-:-:S04]  /*1ae0*/  ULEA.HI UR4, UR20, UR20, URZ, 0x1 ;  /* 0x0000001414047291 */ /* 0x000fc8000f8f08ff */
[----:B------:R-:W-:-:S04]  /*1af0*/  USHF.L.U32 UR4, UR4, 0x6, URZ ;  /* 0x0000000604047899 */ /* 0x000fc800080006ff */
[----:B------:R-:W-:-:S04]  /*1b00*/  ULOP3.LUT UR35, UR4, 0xffffff80, URZ, 0xc0, !UPT ;  /* 0xffffff8004237892 */ /* 0x000fc8000f8ec0ff */
[----:B------:R-:W-:Y:S01]  /*1b10*/  UIADD3 UR35, UPT, UPT, UR53, UR35, URZ ;  /* 0x0000002335237290 */ /* 0x000fe2000fffe0ff */
[----:B------:R-:W-:Y:S11]  /*1b20*/  BRA.U !UP0, `(.L_x_25) ;  /* 0x0000000508107547 */ /* 0x000ff6000b800000 */
[----:B------:R-:W-:Y:S01]  /*1b30*/  UMOV UR30, UR52 ;  /* 0x00000034001e7c82 */ /* 0x000fe20008000000 */
[----:B------:R-:W-:Y:S01]  /*1b40*/  UMOV UR6, UR29 ;  /* 0x0000001d00067c82 */ /* 0x000fe20008000000 */
[----:B------:R-:W-:-:S05]  /*1b50*/  UMOV UR26, 0x40 ;  /* 0x00000040001a7882 */ /* 0x000fca0000000000 */
.L_x_33:
[----:B------:R-:W-:Y:S01]  /*1b60*/  ULEA UR5, UR6, UR21, 0x3 ;  /* 0x0000001506057291 */ /* 0x000fe2000f8e18ff */
[----:B--2---:R-:W-:Y:S01]  /*1b70*/  @P4 MOV R2, 0x10000 ;  /* 0x0001000000024802 */ /* 0x004fe20000000f00 */
[----:B--23--:R-:W-:Y:S10]  /*1b80*/  @P1 BRA `(.L_x_26) ;  /* 0x00000000000c1947 */ /* 0x00cff40003800000 */
[----:B------:R-:W-:-:S04]  /*1b90*/  SHF.L.U32 R3, R12, 0x1f, RZ ;  /* 0x0000001f0c037819 */ /* 0x000fc800000006ff */
[----:B------:R-:W2:Y:S02]  /*1ba0*/  SYNCS.PHASECHK.TRANS64.TRYWAIT P0, [UR5+0x18], R3 ;  /* 0x00001803ff0075a7 */ /* 0x000ea40008001105 */
[----:B--2---:R-:W-:Y:S05]  /*1bb0*/  @!P0 BRA `(.L_x_27) ;  /* 0x0000007400708947 */ /* 0x004fea0003800000 */
.L_x_26:
[----:B------:R2:W-:Y:S01]  /*1bc0*/  @P4 SYNCS.ARRIVE.TRANS64 RZ, [UR5], R2 ;  /* 0x00000002ffff49a7 */ /* 0x0005e20008000005 */
[----:B------:R-:W-:Y:S02]  /*1bd0*/  ULOP3.LUT UR4, UR38, 0x2, URZ, 0xfc, !UPT ;  /* 0x0000000226047892 */ /* 0x000fe4000f8efcff */
[----:B------:R-:W-:Y:S02]  /*1be0*/  UIADD3 UR30, UPT, UPT, UR30, 0x1, URZ ;  /* 0x000000011e1e7890 */ /* 0x000fe4000fffe0ff */
[----:B------:R-:W-:Y:S02]  /*1bf0*/  UISETP.NE.AND UP0, UPT, UR4, 0x2, UPT ;  /* 0x000000020400788c */ /* 0x000fe4000bf05270 */
[----:B------:R-:W-:-:S07]  /*1c00*/  UISETP.NE.AND UP2, UPT, UR30, 0x1, UPT ;  /* 0x000000011e00788c */ /* 0x000fce000bf45270 */
[----:B------:R-:W-:Y:S05]  /*1c10*/  BRA.U UP0, `(.L_x_28) ;  /* 0x0000000100047547 */ /* 0x000fea000b800000 */
[----:B------:R-:W-:Y:S05]  /*1c20*/  BPT.TRAP 0x1 ;  /* 0x000000040000795c */ /* 0x000fea0000300000 */
.L_x_28:
[----:B------:R-:W-:Y:S04]  /*1c30*/  BSSY.RECONVERGENT B0, `(.L_x_29) ;  /* 0x0000003000007945 */ /* 0x000fe80003800200 */
[----:B------:R-:W-:Y:S05]  /*1c40*/  @!P3 BRA `(.L_x_30) ;  /* 0x000000000004b947 */ /* 0x000fea0003800000 */
[----:B------:R-:W-:Y:S05]  /*1c50*/  BPT.TRAP 0x1 ;  /* 0x000000040000795c */ /* 0x000fea0000300000 */
.L_x_30:
[----:B------:R-:W-:Y:S05]  /*1c60*/  BSYNC.RECONVERGENT B0 ;  /* 0x0000000000007941 */ /* 0x000fea0003800200 */
.L_x_29:
[----:B------:R-:W-:Y:S01]  /*1c70*/  UIADD3 UR4, UPT, UPT, UR6, 0x1, URZ ;  /* 0x0000000106047890 */ /* 0x000fe2000fffe0ff */
[----:B------:R-:W-:Y:S01]  /*1c80*/  BSSY.RECONVERGENT B0, `(.L_x_31) ;  /* 0x000002a000007945 */ /* 0x000fe20003800200 */
[----:B------:R-:W-:Y:S02]  /*1c90*/  ELECT P0, URZ, PT ;  /* 0x0000000000ff782f */ /* 0x000fe40003800000 */
[----:B------:R-:W-:-:S04]  /*1ca0*/  UISETP.NE.AND UP0, UPT, UR4, 0x3, UPT ;  /* 0x000000030400788c */ /* 0x000fc8000bf05270 */
[----:B------:R-:W-:Y:S02]  /*1cb0*/  USEL UR7, URZ, 0x1, UP0 ;  /* 0x00000001ff077887 */ /* 0x000fe40008000000 */
[----:B------:R-:W-:-:S04]  /*1cc0*/  USEL UR29, UR4, URZ, UP0 ;  /* 0x000000ff041d7287 */ /* 0x000fc80008000000 */
[----:B------:R-:W-:Y:S01]  /*1cd0*/  ULEA UR4, UR29, UR21, 0x3 ;  /* 0x000000151d047291 */ /* 0x000fe2000f8e18ff */
[----:B------:R-:W-:-:S04]  /*1ce0*/  LOP3.LUT R12, R12, UR7, RZ, 0x3c, !PT ;  /* 0x000000070c0c7c12 */ /* 0x000fc8000f8e3cff */
[----:B-1----:R-:W-:-:S04]  /*1cf0*/  SHF.L.U32 R0, R12, 0x1f, RZ ;  /* 0x0000001f0c007819 */ /* 0x002fc800000006ff */
[----:B------:R1:W3:Y:S01]  /*1d00*/  SYNCS.PHASECHK.TRANS64.TRYWAIT P1, [UR4+0x18], R0 ;  /* 0x00001800ff0075a7 */ /* 0x0002e20008021104 */
[----:B------:R-:W-:Y:S05]  /*1d10*/  @!P0 BRA `(.L_x_32) ;  /* 0x0000000000808947 */ /* 0x000fea0003800000 */
[----:B------:R-:W-:Y:S02]  /*1d20*/  USHF.L.U32 UR4, UR6, 0xe, URZ ;  /* 0x0000000e06047899 */ /* 0x000fe400080006ff */
[----:B------:R-:W-:Y:S02]  /*1d30*/  UIADD3 UR22, UP1, UPT, UR42, 0x80, URZ ;  /* 0x000000802a167890 */ /* 0x000fe4000ff3e0ff */
[----:B------:R-:W-:Y:S02]  /*1d40*/  ULEA UR24, UR37, UR4, 0x1 ;  /* 0x0000000425187291 */ /* 0x000fe4000f8e08ff */
[----:B------:R-:W-:Y:S02]  /*1d50*/  UIADD3 UR14, UP0, UPT, UR42, 0x180, URZ ;  /* 0x000001802a0e7890 */ /* 0x000fe4000ff1e0ff */
[----:B------:R-:W-:Y:S02]  /*1d60*/  UIADD3 UR24, UPT, UPT, UR21, UR24, URZ ;  /* 0x0000001815187290 */ /* 0x000fe4000fffe0ff */
[----:B------:R-:W-:-:S02]  /*1d70*/  UIADD3 UR4, UPT, UPT, UR21, UR4, URZ ;  /* 0x0000000415047290 */ /* 0x000fc4000fffe0ff */
[----:B------:R-:W-:Y:S02]  /*1d80*/  UIADD3 UR34, UPT, UPT, UR26, -0x40, URZ ;  /* 0xffffffc01a227890 */ /* 0x000fe4000fffe0ff */
[----:B------:R-:W-:Y:S02]  /*1d90*/  ULOP3.LUT UR33, UR5, 0xfefffff8, URZ, 0xc0, !UPT ;  /* 0xfefffff805217892 */ /* 0x000fe4000f8ec0ff */
[----:B------:R-:W-:Y:S02]  /*1da0*/  UIADD3.X UR23, UPT, UPT, URZ, UR43, URZ, UP1, !UPT ;  /* 0x0000002bff177290 */ /* 0x000fe40008ffe4ff */
[----:B------:R-:W-:Y:S02]  /*1db0*/  UIADD3 UR32, UPT, UPT, UR24, 0x4300, URZ ;  /* 0x0000430018207890 */ /* 0x000fe4000fffe0ff */
[----:B------:R-:W-:Y:S02]  /*1dc0*/  UPRMT UR7, URZ, 0x5410, UR31 ;  /* 0x00005410ff077896 */ /* 0x000fe4000800001f */
[----:B------:R-:W-:-:S02]  /*1dd0*/  UIADD3 UR24, UPT, UPT, UR24, 0x6300, URZ ;  /* 0x0000630018187890 */ /* 0x000fc4000fffe0ff */
[----:B------:R-:W-:Y:S02]  /*1de0*/  UIADD3.X UR15, UPT, UPT, URZ, UR43, URZ, UP0, !UPT ;  /* 0x0000002bff0f7290 */ /* 0x000fe400087fe4ff */
[----:B------:R-:W-:Y:S02]  /*1df0*/  UIADD3 UR16, UPT, UPT, UR4, 0x10300, URZ ;  /* 0x0001030004107890 */ /* 0x000fe4000fffe0ff */
[----:B------:R-:W-:Y:S01]  /*1e00*/  UIADD3 UR8, UPT, UPT, UR4, 0x12300, URZ ;  /* 0x0001230004087890 */ /* 0x000fe2000fffe0ff */
[----:B------:R-:W-:Y:S01]  /*1e10*/  UMOV UR40, 0x0 ;  /* 0x0000000000287882 */ /* 0x000fe20000000000 */
[----:B------:R-:W-:Y:S01]  /*1e20*/  UMOV UR41, 0x10000000 ;  /* 0x1000000000297882 */ /* 0x000fe20000000000 */
[----:B------:R-:W-:Y:S01]  /*1e30*/  UMOV UR27, UR35 ;  /* 0x00000023001b7c82 */ /* 0x000fe20008000000 */
[----:B------:R-:W-:Y:S01]  /*1e40*/  UMOV UR28, UR36 ;  /* 0x00000024001c7c82 */ /* 0x000fe20008000000 */
[----:B------:R-:W-:Y:S01]  /*1e50*/  UMOV UR25, UR33 ;  /* 0x0000002100197c82 */ /* 0x000fe20008000000 */
[----:B------:R-:W-:Y:S01]  /*1e60*/  UMOV UR20, UR36 ;  /* 0x0000002400147c82 */ /* 0x000fe20008000000 */
[----:B------:R-:W-:Y:S01]  /*1e70*/  UMOV UR17, UR33 ;  /* 0x0000002100117c82 */ /* 0x000fe20008000000 */
[----:B------:R-:W-:Y:S01]  /*1e80*/  UMOV UR18, UR34 ;  /* 0x0000002200127c82 */ /* 0x000fe20008000000 */
[----:B------:R4:W-:Y:S01]  /*1e90*/  UTMALDG.3D.MULTICAST.2CTA [UR32], [UR22], UR7, desc[UR40] ;  /* 0x00002820160073b4 */ /* 0x0009e20008211807 */
[----:B------:R-:W-:Y:S01]  /*1ea0*/  UMOV UR10, UR26 ;  /* 0x0000001a000a7c82 */ /* 0x000fe20008000000 */
[----:B------:R-:W-:Y:S01]  /*1eb0*/  UMOV UR11, UR19 ;  /* 0x00000013000b7c82 */ /* 0x000fe20008000000 */
[----:B------:R-:W-:Y:S01]  /*1ec0*/  UMOV UR12, UR36 ;  /* 0x00000024000c7c82 */ /* 0x000fe20008000000 */
[----:B------:R-:W-:Y:S01]  /*1ed0*/  UMOV UR9, UR33 ;  /* 0x0000002100097c82 */ /* 0x000fe20008000000 */
[----:B------:R4:W-:Y:S01]  /*1ee0*/  UTMALDG.3D.MULTICAST.2CTA [UR24], [UR22], UR7, desc[UR40] ;  /* 0x00002818160073b4 */ /* 0x0009e20008211807 */
[----:B------:R4:W-:Y:S01]  /*1ef0*/  UTMALDG.3D.2CTA [UR16], [UR14], desc[UR40] ;  /* 0x000028100e0075b4 */ /* 0x0009e20008211000 */
[----:B------:R4:W-:Y:S02]  /*1f00*/  UTMALDG.3D.2CTA [UR8], [UR14], desc[UR40] ;  /* 0x000028080e0075b4 */ /* 0x0009e40008211000 */
[----:B----4-:R-:W-:Y:S01]  /*1f10*/  NOP ;  /* 0x0000000000007918 */ /* 0x010fe20000000000 */
.L_x_32:
[----:B------:R-:W-:Y:S05]  /*1f20*/  BSYNC.RECONVERGENT B0 ;  /* 0x0000000000007941 */ /* 0x000fea0003800200 */
.L_x_31:
[----:B------:R-:W-:Y:S01]  /*1f30*/  UIADD3 UR26, UPT, UPT, UR26, 0x80, URZ ;  /* 0x000000801a1a7890 */ /* 0x000fe2000fffe0ff */
[----:B------:R-:W-:Y:S01]  /*1f40*/  UMOV UR6, UR29 ;  /* 0x0000001d00067c82 */ /* 0x000fe20008000000 */
[----:B------:R-:W-:Y:S01]  /*1f50*/  UMOV UR13, UR39 ;  /* 0x00000027000d7c82 */ /* 0x000fe20008000000 */
[----:B------:R-:W-:Y:S09]  /*1f60*/  BRA.U UP2, `(.L_x_33) ;  /* 0xfffffff902fc7547 */ /* 0x000ff2000b83ffff */
.L_x_25:
[----:B------:R-:W-:Y:S01]  /*1f70*/  ULEA UR4, UR29, UR21, 0x3 ;  /* 0x000000151d047291 */ /* 0x000fe2000f8e18ff */
[----:B-1----:R-:W-:Y:S01]  /*1f80*/  SHF.L.U32 R0, R12, 0x1f, RZ ;  /* 0x0000001f0c007819 */ /* 0x002fe200000006ff */
[----:B------:R-:W-:Y:S01]  /*1f90*/  @!P2 SYNCS.ARRIVE.TRANS64.A1T0 RZ, [UR21+0x78], RZ ;  /* 0x000078ffffffa9a7 */ /* 0x000fe20008100015 */
[----:B------:R-:W-:-:S06]  /*1fa0*/  UISETP.GT.AND UP0, UPT, UR51, UR50, UPT ;  /* 0x000000323300728c */ /* 0x000fcc000bf04270 */
[----:B--23--:R1:W2:Y:S03]  /*1fb0*/  SYNCS.PHASECHK.TRANS64.TRYWAIT P1, [UR4+0x18], R0 ;  /* 0x00001800ff0075a7 */ /* 0x00c2a60008021104 */
[----:B------:R-:W-:Y:S05]  /*1fc0*/  BRA.U !UP0, `(.L_x_34) ;  /* 0x0000000508087547 */ /* 0x000fea000b800000 */
[----:B------:R-:W-:Y:S01]  /*1fd0*/  UIADD3 UR30, UPT, UPT, UR54, UR13, URZ ;  /* 0x0000000d361e7290 */ /* 0x000fe2000fffe0ff */
[----:B------:R-:W-:-:S11]  /*1fe0*/  UMOV UR7, UR29 ;  /* 0x0000001d00077c82 */ /* 0x000fd60008000000 */
.L_x_42:
[----:B------:R-:W-:Y:S01]  /*1ff0*/  ULEA UR6, UR7, UR21, 0x3 ;  /* 0x0000001507067291 */ /* 0x000fe2000f8e18ff */
[----:B--2---:R-:W-:Y:S01]  /*2000*/  @P4 MOV R2, 0x10000 ;  /* 0x0001000000024802 */ /* 0x004fe20000000f00 */
[----:B--23--:R-:W-:Y:S10]  /*2010*/  @P1 BRA `(.L_x_35) ;  /* 0x00000000000c1947 */ /* 0x00cff40003800000 */
[----:B------:R-:W-:-:S04]  /*2020*/  SHF.L.U32 R3, R12, 0x1f, RZ ;  /* 0x0000001f0c037819 */ /* 0x000fc800000006ff */
[----:B------:R-:W2:Y:S02]  /*2030*/  SYNCS.PHASECHK.TRANS64.TRYWAIT P0, [UR6+0x18], R3 ;  /* 0x00001803ff0075a7 */ /* 0x000ea40008001106 */
[----:B--2---:R-:W-:Y:S05]  /*2040*/  @!P0 BRA `(.L_x_36) ;  /* 0x0000007000648947 */ /* 0x004fea0003800000 */
.L_x_35:
[----:B------:R2:W-:Y:S01]  /*2050*/  @P4 SYNCS.ARRIVE.TRANS64 RZ, [UR6], R2 ;  /* 0x00000002ffff49a7 */ /* 0x0005e20008000006 */
[----:B------:R-:W-:-:S04]  /*2060*/  ULOP3.LUT UR4, UR38, 0x2, URZ, 0xfc, !UPT ;  /* 0x0000000226047892 */ /* 0x000fc8000f8efcff */
[----:B------:R-:W-:-:S09]  /*2070*/  UISETP.NE.AND UP0, UPT, UR4, 0x2, UPT ;  /* 0x000000020400788c */ /* 0x000fd2000bf05270 */
[----:B------:R-:W-:Y:S05]  /*2080*/  BRA.U UP0, `(.L_x_37) ;  /* 0x0000000100047547 */ /* 0x000fea000b800000 */
[----:B------:R-:W-:Y:S05]  /*2090*/  BPT.TRAP 0x1 ;  /* 0x000000040000795c */ /* 0x000fea0000300000 */
.L_x_37:
[----:B------:R-:W-:Y:S04]  /*20a0*/  BSSY.RECONVERGENT B0, `(.L_x_38) ;  /* 0x0000003000007945 */ /* 0x000fe80003800200 */
[----:B------:R-:W-:Y:S05]  /*20b0*/  @!P3 BRA `(.L_x_39) ;  /* 0x000000000004b947 */ /* 0x000fea0003800000 */
[----:B------:R-:W-:Y:S05]  /*20c0*/  BPT.TRAP 0x1 ;  /* 0x000000040000795c */ /* 0x000fea0000300000 */
.L_x_39:
[----:B------:R-:W-:Y:S05]  /*20d0*/  BSYNC.RECONVERGENT B0 ;  /* 0x0000000000007941 */ /* 0x000fea0003800200 */
.L_x_38:
        /* <DEDUP_REMOVED lines=14> */
[----:B------:R-:W-:Y:S02]  /*21c0*/  USHF.L.U32 UR34, UR13, 0x7, URZ ;  /* 0x000000070d227899 */ /* 0x000fe400080006ff */
[----:B------:R-:W-:Y:S02]  /*21d0*/  UIADD3 UR24, UPT, UPT, UR21, UR24, URZ ;  /* 0x0000001815187290 */ /* 0x000fe4000fffe0ff */
[----:B------:R-:W-:-:S02]  /*21e0*/  UIADD3 UR22, UP0, UPT, UR42, 0x180, URZ ;  /* 0x000001802a167890 */ /* 0x000fc4000ff1e0ff */
[----:B------:R-:W-:Y:S02]  /*21f0*/  UIADD3 UR4, UPT, UPT, UR21, UR4, URZ ;  /* 0x0000000415047290 */ /* 0x000fe4000fffe0ff */
[----:B------:R-:W-:Y:S02]  /*2200*/  ULOP3.LUT UR33, UR6, 0xfefffff8, URZ, 0xc0, !UPT ;  /* 0xfefffff806217892 */ /* 0x000fe4000f8ec0ff */
[----:B------:R-:W-:Y:S02]  /*2210*/  UIADD3.X UR15, UPT, UPT, URZ, UR43, URZ, UP1, !UPT ;  /* 0x0000002bff0f7290 */ /* 0x000fe40008ffe4ff */
[----:B------:R-:W-:Y:S02]  /*2220*/  UIADD3 UR32, UPT, UPT, UR24, 0x4300, URZ ;  /* 0x0000430018207890 */ /* 0x000fe4000fffe0ff */
[----:B------:R-:W-:Y:S02]  /*2230*/  UPRMT UR5, URZ, 0x5410, UR31 ;  /* 0x00005410ff057896 */ /* 0x000fe4000800001f */
[----:B------:R-:W-:-:S02]  /*2240*/  UIADD3 UR26, UPT, UPT, UR34, 0x40, URZ ;  /* 0x00000040221a7890 */ /* 0x000fc4000fffe0ff */
[----:B------:R-:W-:Y:S02]  /*2250*/  UIADD3 UR24, UPT, UPT, UR24, 0x6300, URZ ;  /* 0x0000630018187890 */ /* 0x000fe4000fffe0ff */
        /* <DEDUP_REMOVED lines=20> */
.L_x_41:
[----:B------:R-:W-:Y:S05]  /*23a0*/  BSYNC.RECONVERGENT B0 ;  /* 0x0000000000007941 */ /* 0x000fea0003800200 */
.L_x_40:
[----:B------:R-:W-:Y:S01]  /*23b0*/  UIADD3 UR13, UPT, UPT, UR13, 0x1, URZ ;  /* 0x000000010d0d7890 */ /* 0x000fe2000fffe0ff */
[----:B------:R-:W-:-:S03]  /*23c0*/  UMOV UR7, UR29 ;  /* 0x0000001d00077c82 */ /* 0x000fc60008000000 */
[----:B------:R-:W-:-:S09]  /*23d0*/  UISETP.NE.AND UP0, UPT, UR13, UR30, UPT ;  /* 0x0000001e0d00728c */ /* 0x000fd2000bf05270 */
[----:B------:R-:W-:Y:S05]  /*23e0*/  BRA.U UP0, `(.L_x_42) ;  /* 0xfffffffd00007547 */ /* 0x000fea000b83ffff */
.L_x_34:
[C---:B------:R-:W-:Y:S01]  /*23f0*/  LEA R3, R11.reuse, UR21, 0x3 ;  /* 0x000000150b037c11 */ /* 0x040fe2000f8e18ff */
[----:B------:R-:W-:Y:S01]  /*2400*/  NOP ;  /* 0x0000000000007918 */ /* 0x000fe20000000000 */
[----:B-1----:R-:W-:Y:S02]  /*2410*/  SHF.L.U32 R0, R10, 0x1f, RZ ;  /* 0x0000001f0a007819 */ /* 0x002fe400000006ff */
[----:B------:R-:W-:Y:S02]  /*2420*/  LEA R4, R11, UR21, 0x4 ;  /* 0x000000150b047c11 */ /* 0x000fe4000f8e20ff */
[----:B------:R-:W1:Y:S02]  /*2430*/  SYNCS.PHASECHK.TRANS64.TRYWAIT P0, [R3+URZ+0x80], R0 ;  /* 0x00008000030075a7 */ /* 0x000e6400080011ff */
[----:B-1----:R-:W-:Y:S05]  /*2440*/  @!P0 BRA `(.L_x_43) ;  /* 0x0000006c007c8947 */ /* 0x002fea0003800000 */
.L_x_155:
[----:B------:R-:W4:Y:S01]  /*2450*/  LDS.128 R4, [R4+0x110] ;  /* 0x0001100004047984 */ /* 0x000f220000000c00 */
[----:B------:R-:W-:Y:S01]  /*2460*/  UISETP.GE.AND UP0, UPT, UR45, 0x1, UPT ;  /* 0x000000012d00788c */ /* 0x000fe2000bf06270 */
[----:B------:R-:W-:Y:S01]  /*2470*/  @!PT LDS RZ, [RZ] ;  /* 0x00000000fffff984 */ /* 0x000fe20000000800 */
[----:B------:R-:W-:Y:S01]  /*2480*/  @!PT LDS RZ, [RZ] ;  /* 0x00000000fffff984 */ /* 0x000fe20000000800 */
[----:B------:R-:W-:Y:S01]  /*2490*/  @!PT LDS RZ, [RZ] ;  /* 0x00000000fffff984 */ /* 0x000fe20000000800 */
[----:B------:R-:W-:Y:S01]  /*24a0*/  @!PT LDS RZ, [RZ] ;  /* 0x00000000fffff984 */ /* 0x000fe20000000800 */
[----:B------:R1:W-:Y:S06]  /*24b0*/  MEMBAR.ALL.CTA ;  /* 0x0000000000007992 */ /* 0x0003ec0000008000 */
[----:B-1----:R-:W1:Y:S01]  /*24c0*/  FENCE.VIEW.ASYNC.S ;  /* 0x00000000000073c6 */ /* 0x002e620000000000 */
[----:B----4-:R-:W-:-:S13]  /*24d0*/  LOP3.LUT P0, RZ, R6, 0x1, RZ, 0xc0, !PT ;  /* 0x0000000106ff7812 */ /* 0x010fda000780c0ff */
[----:B-1----:R-:W-:Y:S01]  /*24e0*/  VOTEU.ANY UP1, P0 ;  /* 0x0000000000ff7886 */ /* 0x002fe20000020100 */
[----:B------:R-:W-:-:S13]  /*24f0*/  PLOP3.LUT P0, PT, PT, PT, UP1, 0x80, 0x8 ;  /* 0x000000000008781c */ /* 0x000fda0003f0f018 */
[----:B------:R-:W-:Y:S02]  /*2500*/  @P0 LOP3.LUT R0, R5, 0xffff, RZ, 0xc0, !PT ;  /* 0x0000ffff05000812 */ /* 0x000fe400078ec0ff */
[----:B--2---:R-:W-:Y:S02]  /*2510*/  @P0 MOV R2, R4 ;  /* 0x0000000400020202 */ /* 0x004fe40000000f00 */
[----:B------:R-:W-:Y:S01]  /*2520*/  @P0 R2UR UR5, R0 ;  /* 0x00000000000502ca */ /* 0x000fe200000e0000 */
[----:B------:R-:W-:Y:S01]  /*2530*/  VIADD R0, R3, 0x90 ;  /* 0x0000009003007836 */ /* 0x000fe20000000000 */
[----:B------:R-:W-:Y:S02]  /*2540*/  @P0 SHF.R.U32.HI R4, RZ, 0x10, R5 ;  /* 0x00000010ff040819 */ /* 0x000fe40000011605 */
[----:B------:R-:W-:Y:S02]  /*2550*/  @P0 R2UR UR6, R2 ;  /* 0x00000000020602ca */ /* 0x000fe400000e0000 */
[----:B------:R-:W-:-:S02]  /*2560*/  PRMT R0, RZ, 0x654, R0 ;  /* 0x00000654ff007816 */ /* 0x000fc40000000000 */
[----:B------:R-:W-:Y:S02]  /*2570*/  @P0 R2UR UR4, R4 ;  /* 0x00000000040402ca */ /* 0x000fe400000e0000 */
[----:B------:R1:W-:Y:S03]  /*2580*/  SYNCS.ARRIVE.TRANS64.RED.A1T0 RZ, [R0+URZ], RZ ;  /* 0x000000ff00ff79a7 */ /* 0x0003e600081004ff */
[----:B------:R-:W-:-:S04]  /*2590*/  @UP1 UMOV UR44, UR5 ;  /* 0x00000005002c1c82 */ /* 0x000fc80008000000 */
[----:B------:R-:W-:-:S04]  /*25a0*/  @UP1 UMOV UR46, UR6 ;  /* 0x00000006002e1c82 */ /* 0x000fc80008000000 */
[----:B------:R-:W-:Y:S01]  /*25b0*/  @UP1 UMOV UR36, UR4 ;  /* 0x0000000400241c82 */ /* 0x000fe20008000000 */
[----:B------:R-:W-:Y:S05]  /*25c0*/  BRA.U !UP0, `(.L_x_44) ;  /* 0x0000000108d47547 */ /* 0x000fea000b800000 */
[----:B------:R-:W2:Y:S01]  /*25d0*/  LDCU.128 UR12, c[0x0][0xb10] ;  /* 0x00016200ff0c77ac */ /* 0x000ea20008000c00 */
[----:B------:R-:W4:Y:S01]  /*25e0*/  LDCU UR22, c[0x0][0xb20] ;  /* 0x00016400ff1677ac */ /* 0x000f220008000800 */
[----:B------:R-:W3:Y:S01]  /*25f0*/  LDCU UR20, c[0x0][0xb0c] ;  /* 0x00016180ff1477ac */ /* 0x000ee20008000800 */
[----:B------:R-:W1:Y:S01]  /*2600*/  LDCU.64 UR8, c[0x0][0xb28] ;  /* 0x00016500ff0877ac */ /* 0x000e620008000a00 */
[----:B------:R-:W-:Y:S02]  /*2610*/  UISETP.NE.AND UP3, UPT, UR45, 0x1, UPT ;  /* 0x000000012d00788c */ /* 0x000fe4000bf65270 */
[----:B--2---:R-:W-:Y:S02]  /*2620*/  UIMAD.WIDE.U32 UR6, UR48, UR15, URZ ;  /* 0x0000000f300672a5 */ /* 0x004fe4000f8e00ff */
[----:B------:R-:W-:Y:S02]  /*2630*/  UIMAD.WIDE.U32 UR4, UR49, UR12, URZ ;  /* 0x0000000c310472a5 */ /* 0x000fe4000f8e00ff */
[----:B------:R-:W-:-:S02]  /*2640*/  UISETP.NE.AND UP0, UPT, UR14, 0x1, UPT ;  /* 0x000000010e00788c */ /* 0x000fc4000bf05270 */
[----:B------:R-:W-:Y:S01]  /*2650*/  UIMAD.WIDE.U32 UR18, UR44, UR15, URZ ;  /* 0x0000000f2c1272a5 */ /* 0x000fe2000f8e00ff */
[----:B------:R-:W-:Y:S02]  /*2660*/  UMOV UR6, UR7 ;  /* 0x0000000700067c82 */ /* 0x000fe40008000000 */
[----:B------:R-:W-:Y:S01]  /*2670*/  UMOV UR4, UR5 ;  /* 0x0000000500047c82 */ /* 0x000fe20008000000 */
[----:B----4-:R-:W-:Y:S02]  /*2680*/  USHF.R.U32.HI UR6, URZ, UR22, UR6 ;  /* 0x00000016ff067299 */ /* 0x010fe40008011606 */
[----:B---3--:R-:W-:Y:S02]  /*2690*/  UISETP.NE.AND UP2, UPT, UR20, 0x1, UPT ;  /* 0x000000011400788c */ /* 0x008fe4000bf45270 */
[----:B------:R-:W-:Y:S02]  /*26a0*/  USHF.R.U32.HI UR4, URZ, UR13, UR4 ;  /* 0x0000000dff047299 */ /* 0x000fe40008011604 */
[----:B------:R-:W-:-:S02]  /*26b0*/  USEL UR5, UR48, UR6, !UP0 ;  /* 0x0000000630057287 */ /* 0x000fc4000c000000 */
[----:B------:R-:W-:Y:S02]  /*26c0*/  USEL UR6, UR49, UR4, !UP2 ;  /* 0x0000000431067287 */ /* 0x000fe4000d000000 */
[----:B-1----:R-:W-:Y:S01]  /*26d0*/  UIMAD.WIDE.U32 UR10, UR5, UR8, URZ ;  /* 0x00000008050a72a5 */ /* 0x002fe2000f8e00ff */
[----:B------:R-:W-:Y:S01]  /*26e0*/  UMOV UR4, UR19 ;  /* 0x0000001300047c82 */ /* 0x000fe20008000000 */
[----:B------:R-:W-:Y:S02]  /*26f0*/  UIMAD.WIDE.U32 UR16, UR46, UR12, URZ ;  /* 0x0000000c2e1072a5 */ /* 0x000fe4000f8e00ff */
[----:B------:R-:W-:-:S03]  /*2700*/  UIMAD.WIDE.U32 UR18, UR6, UR8, URZ ;  /* 0x00000008061272a5 */ /* 0x000fc6000f8e00ff */
[----:B------:R-:W-:Y:S01]  /*2710*/  UMOV UR10, UR11 ;  /* 0x0000000b000a7c82 */ /* 0x000fe20008000000 */
[----:B------:R-:W-:Y:S02]  /*2720*/  USHF.R.U32.HI UR4, URZ, UR22, UR4 ;  /* 0x00000016ff047299 */ /* 0x000fe40008011604 */
[----:B------:R-:W-:Y:S01]  /*2730*/  @UP3 USHF.R.U32.HI UR5, URZ, UR9, UR10 ;  /* 0x00000009ff053299 */ /* 0x000fe2000801160a */
[----:B------:R-:W-:Y:S01]  /*2740*/  UMOV UR16, UR17 ;  /* 0x0000001100107c82 */ /* 0x000fe20008000000 */
[----:B------:R-:W-:Y:S01]  /*2750*/  UMOV UR18, UR19 ;  /* 0x0000001300127c82 */ /* 0x000fe20008000000 */
[----:B------:R-:W-:Y:S02]  /*2760*/  USHF.R.U32.HI UR13, URZ, UR13, UR16 ;  /* 0x0000000dff0d7299 */ /* 0x000fe40008011610 */
[----:B------:R-:W-:Y:S02]  /*2770*/  USEL UR4, UR44, UR4, !UP0 ;  /* 0x000000042c047287 */ /* 0x000fe4000c000000 */
[----:B------:R-:W-:-:S02]  /*2780*/  @UP3 USHF.R.U32.HI UR6, URZ, UR9, UR18 ;  /* 0x00000009ff063299 */ /* 0x000fc40008011612 */
[----:B------:R-:W-:Y:S02]  /*2790*/  UIMAD UR7, UR45, UR5, URZ ;  /* 0x000000052d0772a4 */ /* 0x000fe4000f8e02ff */
[----:B------:R-:W-:Y:S02]  /*27a0*/  USEL UR5, UR46, UR13, !UP2 ;  /* 0x0000000d2e057287 */ /* 0x000fe4000d000000 */
[----:B------:R-:W-:Y:S02]  /*27b0*/  UIMAD UR10, UR45, UR6, URZ ;  /* 0x000000062d0a72a4 */ /* 0x000fe4000f8e02ff */
[----:B------:R-:W-:Y:S02]  /*27c0*/  UISETP.GE.AND UP0, UPT, UR4, UR7, UPT ;  /* 0x000000070400728c */ /* 0x000fe4000bf06270 */
[----:B------:R-:W-:Y:S02]  /*27d0*/  UIMAD.WIDE.U32 UR12, UR4, UR8, URZ ;  /* 0x00000008040c72a5 */ /* 0x000fe4000f8e00ff */
[----:B------:R-:W-:-:S02]  /*27e0*/  UISETP.GE.OR UP0, UPT, UR5, UR10, UP0 ;  /* 0x0000000a0500728c */ /* 0x000fc40008706670 */
        /* <DEDUP_REMOVED lines=19> */
.L_x_44:
[----:B------:R-:W2:Y:S02]  /*2920*/  LDCU UR4, c[0x0][0xb30] ;  /* 0x00016600ff0477ac */ /* 0x000ea40008000800 */
[----:B--2---:R-:W-:-:S09]  /*2930*/  UISETP.NE.AND UP0, UPT, UR4, 0x1, UPT ;  /* 0x000000010400788c */ /* 0x004fd2000bf05270 */
[----:B------:R-:W-:Y:S05]  /*2940*/  BRA.U UP0, `(.L_x_45) ;  /* 0x0000000100447547 */ /* 0x000fea000b800000 */
[----:B------:R-:W2:Y:S01]  /*2950*/  LDCU.128 UR8, c[0x0][0xb10] ;  /* 0x00016200ff0877ac */ /* 0x000ea20008000c00 */
[----:B------:R-:W4:Y:S01]  /*2960*/  LDCU UR12, c[0x0][0xb0c] ;  /* 0x00016180ff0c77ac */ /* 0x000f220008000800 */
[----:B------:R-:W1:Y:S01]  /*2970*/  LDCU UR13, c[0x0][0xb20] ;  /* 0x00016400ff0d77ac */ /* 0x000e620008000800 */
[----:B--2---:R-:W-:Y:S02]  /*2980*/  UIMAD.WIDE.U32 UR6, UR46, UR8, URZ ;  /* 0x000000082e0672a5 */ /* 0x004fe4000f8e00ff */
[----:B------:R-:W-:Y:S02]  /*2990*/  UIMAD.WIDE.U32 UR4, UR44, UR11, URZ ;  /* 0x0000000b2c0472a5 */ /* 0x000fe4000f8e00ff */
[----:B----4-:R-:W-:Y:S02]  /*29a0*/  UISETP.NE.AND UP2, UPT, UR12, 0x1, UPT ;  /* 0x000000010c00788c */ /* 0x010fe4000bf45270 */
[----:B------:R-:W-:Y:S01]  /*29b0*/  UISETP.NE.AND UP0, UPT, UR10, 0x1, UPT ;  /* 0x000000010a00788c */ /* 0x000fe2000bf05270 */
[----:B------:R-:W-:-:S02]  /*29c0*/  UMOV UR6, UR7 ;  /* 0x0000000700067c82 */ /* 0x000fc40008000000 */
[----:B------:R-:W-:Y:S01]  /*29d0*/  UMOV UR4, UR5 ;  /* 0x0000000500047c82 */ /* 0x000fe20008000000 */
[----:B------:R-:W-:Y:S02]  /*29e0*/  USHF.R.U32.HI UR9, URZ, UR9, UR6 ;  /* 0x00000009ff097299 */ /* 0x000fe40008011606 */
[----:B-1----:R-:W-:Y:S02]  /*29f0*/  USHF.R.U32.HI UR4, URZ, UR13, UR4 ;  /* 0x0000000dff047299 */ /* 0x002fe40008011604 */
[----:B------:R-:W-:Y:S02]  /*2a00*/  USEL UR5, UR46, UR9, !UP2 ;  /* 0x000000092e057287 */ /* 0x000fe4000d000000 */
[----:B------:R-:W-:-:S04]  /*2a10*/  USEL UR4, UR44, UR4, !UP0 ;  /* 0x000000042c047287 */ /* 0x000fc8000c000000 */
[----:B------:R-:W-:Y:S02]  /*2a20*/  UIADD3 UR6, UPT, UPT, UR5, -UR4, URZ ;  /* 0x8000000405067290 */ /* 0x000fe4000fffe0ff */
[----:B------:R-:W-:Y:S02]  /*2a30*/  UIADD3 UR4, UPT, UPT, -UR5, UR4, URZ ;  /* 0x0000000405047290 */ /* 0x000fe4000fffe1ff */
[----:B------:R-:W-:Y:S02]  /*2a40*/  UIMAD UR44, UR6, UR10, UR44 ;  /* 0x0000000a062c72a4 */ /* 0x000fe4000f8e022c */
[----:B------:R-:W-:-:S12]  /*2a50*/  UIMAD UR46, UR4, UR12, UR46 ;  /* 0x0000000c042e72a4 */ /* 0x000fd8000f8e022e */
.L_x_45:
[----:B------:R-:W-:Y:S01]  /*2a60*/  VIADD R11, R11, 0x1 ;  /* 0x000000010b0b7836 */ /* 0x000fe20000000000 */
[----:B------:R-:W-:Y:S01]  /*2a70*/  R2UR UR4, R50 ;  /* 0x00000000320472ca */ /* 0x000fe200000e0000 */
[----:B------:R-:W-:Y:S01]  /*2a80*/  UIADD3 UR24, UPT, UPT, UR44, UR63, URZ ;  /* 0x0000003f2c187290 */ /* 0x000fe2000fffe0ff */
[----:B------:R-:W-:Y:S02]  /*2a90*/  PLOP3.LUT P2, PT, PT, PT, PT, 0x80, 0x8 ;  /* 0x000000000008781c */ /* 0x000fe40003f4f070 */
[----:B------:R-:W-:-:S04]  /*2aa0*/  ISETP.NE.AND P0, PT, R11, 0x2, PT ;  /* 0x000000020b00780c */ /* 0x000fc80003f05270 */
[----:B-1----:R-:W-:Y:S02]  /*2ab0*/  SEL R0, RZ, 0x1, P0 ;  /* 0x00000001ff007807 */ /* 0x002fe40000000000 */
[----:B------:R-:W-:Y:S02]  /*2ac0*/  SEL R11, R11, RZ, P0 ;  /* 0x000000ff0b0b7207 */ /* 0x000fe40000000000 */
[----:B------:R-:W-:Y:S01]  /*2ad0*/  LOP3.LUT R10, R10, R0, RZ, 0x3c, !PT ;  /* 0x000000000a0a7212 */ /* 0x000fe200078e3cff */
[----:B------:R-:W-:Y:S01]  /*2ae0*/  UIADD3 UR20, UPT, UPT, UR46, UR4, URZ ;  /* 0x000000042e147290 */ /* 0x000fe2000fffe0ff */
[----:B------:R-:W-:Y:S11]  /*2af0*/  BRA.U UP1, `(.L_x_46) ;  /* 0xffffffed01987547 */ /* 0x000ff6000b83ffff */
[----:B------:R-:W-:Y:S01]  /*2b00*/  UIADD3 UR21, UPT, UPT, UR21, 0x18, URZ ;  /* 0x0000001815157890 */ /* 0x000fe2000fffe0ff */
[----:B------:R-:W-:-:S03]  /*2b10*/  SHF.L.U32 R2, R12, 0x1f, RZ ;  /* 0x0000001f0c027819 */ /* 0x000fc600000006ff */
[----:B------:R-:W-:-:S09]  /*2b20*/  ULEA UR4, UR29, UR21, 0x3 ;  /* 0x000000151d047291 */ /* 0x000fd2000f8e18ff */
[----:B------:R-:W1:Y:S02]  /*2b30*/  SYNCS.PHASECHK.TRANS64.TRYWAIT P0, [UR4], R2 ;  /* 0x00000002ff0075a7 */ /* 0x000e640008001104 */
[----:B-1----:R-:W-:Y:S05]  /*2b40*/  @!P0 BRA `(.L_x_47) ;  /* 0x0000006400d08947 */ /* 0x002fea0003800000 */
.L_x_157:
[----:B------:R-:W-:-:S04]  /*2b50*/  UIADD3 UR4, UPT, UPT, UR29, 0x1, URZ ;  /* 0x000000011d047890 */ /* 0x000fc8000fffe0ff */
[----:B------:R-:W-:-:S04]  /*2b60*/  UISETP.NE.AND UP0, UPT, UR4, 0x3, UPT ;  /* 0x000000030400788c */ /* 0x000fc8000bf05270 */
[----:B------:R-:W-:Y:S02]  /*2b70*/  USEL UR6, URZ, 0x1, UP0 ;  /* 0x00000001ff067887 */ /* 0x000fe40008000000 */
[----:B------:R-:W-:-:S04]  /*2b80*/  USEL UR4, UR4, URZ, UP0 ;  /* 0x000000ff04047287 */ /* 0x000fc80008000000 */
[----:B------:R-:W-:Y:S01]  /*2b90*/  ULEA UR5, UR4, UR21, 0x3 ;  /* 0x0000001504057291 */ /* 0x000fe2000f8e18ff */
[----:B------:R-:W-:-:S04]  /*2ba0*/  LOP3.LUT R12, R12, UR6, RZ, 0x3c, !PT ;  /* 0x000000060c0c7c12 */ /* 0x000fc8000f8e3cff */
[----:B-1----:R-:W-:-:S04]  /*2bb0*/  SHF.L.U32 R2, R12, 0x1f, RZ ;  /* 0x0000001f0c027819 */ /* 0x002fc800000006ff */
[----:B------:R-:W1:Y:S02]  /*2bc0*/  SYNCS.PHASECHK.TRANS64.TRYWAIT P0, [UR5], R2 ;  /* 0x00000002ff0075a7 */ /* 0x000e640008001105 */
[----:B-1----:R-:W-:Y:S05]  /*2bd0*/  @!P0 BRA `(.L_x_48) ;  /* 0x0000006400c48947 */ /* 0x002fea0003800000 */
.L_x_159:
[----:B------:R-:W-:-:S04]  /*2be0*/  UIADD3 UR4, UPT, UPT, UR4, 0x1, URZ ;  /* 0x0000000104047890 */ /* 0x000fc8000fffe0ff */
[----:B------:R-:W-:-:S04]  /*2bf0*/  UISETP.NE.AND UP0, UPT, UR4, 0x3, UPT ;  /* 0x000000030400788c */ /* 0x000fc8000bf05270 */
[----:B------:R-:W-:Y:S02]  /*2c00*/  USEL UR5, URZ, 0x1, UP0 ;  /* 0x00000001ff057887 */ /* 0x000fe40008000000 */
[----:B------:R-:W-:-:S04]  /*2c10*/  USEL UR4, UR4, URZ, UP0 ;  /* 0x000000ff04047287 */ /* 0x000fc80008000000 */
[----:B------:R-:W-:Y:S01]  /*2c20*/  ULEA UR4, UR4, UR21, 0x3 ;  /* 0x0000001504047291 */ /* 0x000fe2000f8e18ff */
[----:B-1----:R-:W-:-:S04]  /*2c30*/  LOP3.LUT R2, R12, UR5, RZ, 0x3c, !PT ;  /* 0x000000050c027c12 */ /* 0x002fc8000f8e3cff */
[----:B------:R-:W-:Y:S01]  /*2c40*/  SHF.L.U32 R2, R2, 0x1f, RZ ;  /* 0x0000001f02027819 */ /* 0x000fe200000006ff */
[----:B------:R-:W-:-:S07]  /*2c50*/  IMAD.U32 R0, RZ, RZ, UR4 ;  /* 0x00000004ff007e24 */ /* 0x000fce000f8e00ff */
.L_x_49:
[----:B-1----:R1:W2:Y:S02]  /*2c60*/  SYNCS.PHASECHK.TRANS64.TRYWAIT P0, [R0+URZ], R2 ;  /* 0x00000002000075a7 */ /* 0x0022a400080011ff */
[----:B--2---:R-:W-:Y:S05]  /*2c70*/  @!P0 NANOSLEEP.SYNCS 0x989680 ;  /* 0x009896800000895d */ /* 0x004fea0003900000 */
[----:B------:R-:W2:Y:S02]  /*2c80*/  @!P0 SYNCS.PHASECHK.TRANS64 P0, [R0+URZ], R2 ;  /* 0x00000002000085a7 */ /* 0x000ea400080010ff */
[----:B--2---:R-:W-:Y:S05]  /*2c90*/  @P0 EXIT ;  /* 0x000000000000094d */ /* 0x004fea0003800000 */
[----:B------:R-:W-:Y:S05]  /*2ca0*/  BRA `(.L_x_49) ;  /* 0xfffffffc00ec7947 */ /* 0x000fea000383ffff */
.L_x_22:
[----:B------:R-:W-:-:S04]  /*2cb0*/  UISETP.NE.AND UP0, UPT, UR47, URZ, UPT ;  /* 0x000000ff2f00728c */ /* 0x000fc8000bf05270 */
[----:B------:R-:W-:-:S09]  /*2cc0*/  UISETP.NE.OR UP0, UPT, UR21, 0x1, UP0 ;  /* 0x000000011500788c */ /* 0x000fd20008705670 */
[----:B------:R-:W-:Y:S05]  /*2cd0*/  BRA.U UP0, `(.L_x_50) ;  /* 0x0000000500487547 */ /* 0x000fea000b800000 */
[----:B------:R-:W-:Y:S01]  /*2ce0*/  ISETP.GE.U32.AND P2, PT, R0, 0x4, PT ;  /* 0x000000040000780c */ /* 0x000fe20003f46070 */
[----:B------:R-:W-:Y:S01]  /*2cf0*/  IMAD.MOV.U32 R12, RZ, RZ, 0x1 ;  /* 0x00000001ff0c7424 */ /* 0x000fe200078e00ff */
[----:B------:R-:W-:Y:S02]  /*2d00*/  CS2R R10, SRZ ;  /* 0x00000000000a7805 */ /* 0x000fe4000001ff00 */
[----:B------:R-:W-:Y:S01]  /*2d10*/  CS2R R8, SRZ ;  /* 0x0000000000087805 */ /* 0x000fe2000001ff00 */
[----:B------:R-:W-:Y:S01]  /*2d20*/  UMOV UR6, 0x400 ;  /* 0x0000040000067882 */ /* 0x000fe20000000000 */
[----:B------:R-:W-:Y:S01]  /*2d30*/  UMOV UR5, URZ ;  /* 0x000000ff00057c82 */ /* 0x000fe20008000000 */
[----:B------:R-:W-:-:S12]  /*2d40*/  ULEA UR6, UR47, UR6, 0x18 ;  /* 0x000000062f067291 */ /* 0x000fd8000f8ec0ff */
.L_x_54:
[----:B------:R-:W-:Y:S02]  /*2d50*/  LEA R2, R8, UR6, 0x3 ;  /* 0x0000000608027c11 */ /* 0x000fe4000f8e18ff */
[----:B------:R-:W-:-:S03]  /*2d60*/  SHF.L.U32 R4, R9, 0x1f, RZ ;  /* 0x0000001f09047819 */ /* 0x000fc600000006ff */
[----:B------:R-:W-:Y:S01]  /*2d70*/  VIADD R5, R2, 0xf0 ;  /* 0x000000f002057836 */ /* 0x000fe20000000000 */
[----:B------:R-:W1:Y:S02]  /*2d80*/  SYNCS.PHASECHK.TRANS64.TRYWAIT P0, [R2+URZ+0xe0], R4 ;  /* 0x0000e004020075a7 */ /* 0x000e6400080011ff */
[----:B-1----:R-:W-:Y:S05]  /*2d90*/  @!P0 BRA `(.L_x_51) ;  /* 0x00000064006c8947 */ /* 0x002fea0003800000 */
.L_x_160:
[----:B------:R-:W-:Y:S01]  /*2da0*/  ULEA UR4, UR5, UR6, 0x3 ;  /* 0x0000000605047291 */ /* 0x000fe2000f8e18ff */
[----:B-1----:R-:W-:Y:S01]  /*2db0*/  PRMT R2, RZ, 0x654, R5 ;  /* 0x00000654ff027816 */ /* 0x002fe20000000005 */
[----:B------:R-:W-:Y:S01]  /*2dc0*/  @!P2 IMAD.MOV.U32 R4, RZ, RZ, 0x10 ;  /* 0x00000010ff04a424 */ /* 0x000fe200078e00ff */
[----:B------:R-:W-:Y:S01]  /*2dd0*/  SHF.L.U32 R5, R12, 0x1f, RZ ;  /* 0x0000001f0c057819 */ /* 0x000fe200000006ff */
[----:B------:R-:W-:Y:S01]  /*2de0*/  UIADD3 UR7, UPT, UPT, UR4, 0x80, URZ ;  /* 0x0000008004077890 */ /* 0x000fe2000fffe0ff */
[----:B------:R1:W-:Y:S05]  /*2df0*/  SYNCS.ARRIVE.TRANS64.RED.A1T0 RZ, [R2+URZ], RZ ;  /* 0x000000ff02ff79a7 */ /* 0x0003ea00081004ff */
[----:B------:R-:W-:Y:S01]  /*2e00*/  IMAD.U32 R6, RZ, RZ, UR7 ;  /* 0x00000007ff067e24 */ /* 0x000fe2000f8e00ff */
[----:B------:R-:W2:Y:S04]  /*2e10*/  SYNCS.PHASECHK.TRANS64.TRYWAIT P0, [UR4+0x90], R5 ;  /* 0x00009005ff0075a7 */ /* 0x000ea80008001104 */
[----:B------:R-:W-:Y:S01]  /*2e20*/  PRMT R6, R0, 0x654, R6 ;  /* 0x0000065400067816 */ /* 0x000fe20000000006 */
[----:B-12---:R-:W-:Y:S06]  /*2e30*/  @!P0 BRA `(.L_x_52) ;  /* 0x0000006400588947 */ /* 0x006fec0003800000 */
.L_x_162:
[----:B------:R-:W-:Y:S01]  /*2e40*/  ULEA UR8, UR5, UR6, 0x4 ;  /* 0x0000000605087291 */ /* 0x000fe2000f8e20ff */
[----:B------:R-:W-:Y:S01]  /*2e50*/  SEL R3, R6, R3, !P2 ;  /* 0x0000000306037207 */ /* 0x000fe20005000000 */
[----:B------:R-:W-:Y:S01]  /*2e60*/  UIADD3 UR9, UPT, UPT, UR4, 0x80, URZ ;  /* 0x0000008004097890 */ /* 0x000fe2000fffe0ff */
[----:B-1----:R-:W-:Y:S01]  /*2e70*/  LEA R2, R11, UR6, 0x3 ;  /* 0x000000060b027c11 */ /* 0x002fe2000f8e18ff */
[----:B------:R-:W-:Y:S01]  /*2e80*/  UIADD3 UR8, UPT, UPT, UR8, 0x110, URZ ;  /* 0x0000011008087890 */ /* 0x000fe2000fffe0ff */
[----:B------:R1:W-:Y:S01]  /*2e90*/  @!P2 SYNCS.ARRIVE.TRANS64.RED RZ, [R3+URZ], R4 ;  /* 0x0000000403ffa9a7 */ /* 0x0003e200080004ff */
[----:B------:R-:W-:Y:S01]  /*2ea0*/  UIADD3 UR4, UPT, UPT, UR5, 0x1, URZ ;  /* 0x0000000105047890 */ /* 0x000fe2000fffe0ff */
[----:B------:R-:W-:-:S03]  /*2eb0*/  VIADD R8, R8, 0x1 ;  /* 0x0000000108087836 */ /* 0x000fc60000000000 */
[----:B------:R-:W-:Y:S02]  /*2ec0*/  UISETP.NE.AND UP0, UPT, UR4, 0x2, UPT ;  /* 0x000000020400788c */ /* 0x000fe4000bf05270 */
[----:B------:R-:W-:Y:S01]  /*2ed0*/  ISETP.NE.AND P0, PT, R8, 0x2, PT ;  /* 0x000000020800780c */ /* 0x000fe20003f05270 */
[----:B------:R-:W-:Y:S06]  /*2ee0*/  UGETNEXTWORKID.BROADCAST [UR8], [UR9] ;  /* 0x00000000080073ca */ /* 0x000fec0008000100 */
[----:B------:R-:W-:Y:S02]  /*2ef0*/  USEL UR7, URZ, 0x1, UP0 ;  /* 0x00000001ff077887 */ /* 0x000fe40008000000 */
[----:B------:R-:W-:-:S04]  /*2f00*/  USEL UR5, UR4, URZ, UP0 ;  /* 0x000000ff04057287 */ /* 0x000fc80008000000 */
[----:B------:R-:W-:Y:S02]  /*2f10*/  LOP3.LUT R12, R12, UR7, RZ, 0x3c, !PT ;  /* 0x000000070c0c7c12 */ /* 0x000fe4000f8e3cff */
[----:B-1----:R-:W-:-:S04]  /*2f20*/  SHF.L.U32 R4, R10, 0x1f, RZ ;  /* 0x0000001f0a047819 */ /* 0x002fc800000006ff */
[----:B------:R-:W1:Y:S02]  /*2f30*/  SYNCS.PHASECHK.TRANS64.TRYWAIT P1, [R2+URZ+0x80], R4 ;  /* 0x00008004020075a7 */ /* 0x000e6400080211ff */
[----:B-1----:R-:W-:Y:S05]  /*2f40*/  @!P1 BRA `(.L_x_53) ;  /* 0x00000064002c9947 */ /* 0x002fea0003800000 */
.L_x_163:
[C---:B-1----:R-:W-:Y:S01]  /*2f50*/  LEA R4, R11.reuse, UR6, 0x4 ;  /* 0x000000060b047c11 */ /* 0x042fe2000f8e20ff */
[----:B------:R-:W-:Y:S01]  /*2f60*/  VIADD R2, R2, 0x90 ;  /* 0x0000009002027836 */ /* 0x000fe20000000000 */
[----:B------:R-:W-:Y:S01]  /*2f70*/  SEL R8, R8, RZ, P0 ;  /* 0x000000ff08087207 */ /* 0x000fe20000000000 */
[----:B------:R-:W-:-:S03]  /*2f80*/  VIADD R11, R11, 0x1 ;  /* 0x000000010b0b7836 */ /* 0x000fc60000000000 */
[----:B------:R-:W1:Y:S01]  /*2f90*/  LDS.128 R4, [R4+0x110] ;  /* 0x0001100004047984 */ /* 0x000e620000000c00 */
[----:B------:R-:W-:Y:S02]  /*2fa0*/  PRMT R2, RZ, 0x654, R2 ;  /* 0x00000654ff027816 */ /* 0x000fe40000000002 */
[C---:B------:R-:W-:Y:S01]  /*2fb0*/  ISETP.NE.AND P1, PT, R11.reuse, 0x2, PT ;  /* 0x000000020b00780c */ /* 0x040fe20003f25270 */
[----:B------:R-:W-:Y:S01]  /*2fc0*/  @!PT LDS RZ, [RZ] ;  /* 0x00000000fffff984 */ /* 0x000fe20000000800 */
[----:B------:R-:W-:Y:S01]  /*2fd0*/  @!PT LDS RZ, [RZ] ;  /* 0x00000000fffff984 */ /* 0x000fe20000000800 */
[----:B------:R-:W-:Y:S01]  /*2fe0*/  @!PT LDS RZ, [RZ] ;  /* 0x00000000fffff984 */ /* 0x000fe20000000800 */
[----:B------:R-:W-:Y:S01]  /*2ff0*/  @!PT LDS RZ, [RZ] ;  /* 0x00000000fffff984 */ /* 0x000fe20000000800 */
[----:B------:R2:W-:Y:S06]  /*3000*/  MEMBAR.ALL.CTA ;  /* 0x0000000000007992 */ /* 0x0005ec0000008000 */
[----:B--2---:R-:W2:Y:S01]  /*3010*/  FENCE.VIEW.ASYNC.S ;  /* 0x00000000000073c6 */ /* 0x004ea20000000000 */
[----:B------:R-:W-:Y:S01]  /*3020*/  SEL R11, R11, RZ, P1 ;  /* 0x000000ff0b0b7207 */ /* 0x000fe20000800000 */
[----:B--2---:R2:W-:Y:S01]  /*3030*/  SYNCS.ARRIVE.TRANS64.RED.A1T0 RZ, [R2+URZ], RZ ;  /* 0x000000ff02ff79a7 */ /* 0x0045e200081004ff */
[----:B-1----:R-:W-:-:S02]  /*3040*/  LOP3.LUT P3, RZ, R6, 0x1, RZ, 0xc0, !PT ;  /* 0x0000000106ff7812 */ /* 0x002fc4000786c0ff */
[----:B------:R-:W-:-:S04]  /*3050*/  SEL R4, RZ, 0x1, P1 ;  /* 0x00000001ff047807 */ /* 0x000fc80000800000 */
[----:B------:R-:W-:Y:S02]  /*3060*/  LOP3.LUT R10, R10, R4, RZ, 0x3c, !PT ;  /* 0x000000040a0a7212 */ /* 0x000fe400078e3cff */
[----:B--2---:R-:W-:-:S04]  /*3070*/  SEL R2, RZ, 0x1, P0 ;  /* 0x00000001ff027807 */ /* 0x004fc80000000000 */
[----:B------:R-:W-:Y:S01]  /*3080*/  LOP3.LUT R9, R9, R2, RZ, 0x3c, !PT ;  /* 0x0000000209097212 */ /* 0x000fe200078e3cff */
[----:B------:R-:W-:Y:S06]  /*3090*/  @P3 BRA `(.L_x_54) ;  /* 0xfffffffc002c3947 */ /* 0x000fec000383ffff */
[----:B------:R-:W-:Y:S01]  /*30a0*/  ULEA UR4, UR5, UR6, 0x3 ;  /* 0x0000000605047291 */ /* 0x000fe2000f8e18ff */
[----:B------:R-:W-:-:S08]  /*30b0*/  SHF.L.U32 R2, R12, 0x1f, RZ ;  /* 0x0000001f0c027819 */ /* 0x000fd000000006ff */
[----:B------:R-:W1:Y:S02]  /*30c0*/  SYNCS.PHASECHK.TRANS64 P0, [UR4+0x90], R2 ;  /* 0x00009002ff0075a7 */ /* 0x000e640008001004 */
[----:B-1----:R-:W-:Y:S05]  /*30d0*/  @P0 BRA `(.L_x_55) ;  /* 0x0000000000080947 */ /* 0x002fea0003800000 */
[----:B------:R-:W1:Y:S02]  /*30e0*/  SYNCS.PHASECHK.TRANS64.TRYWAIT P0, [UR4+0x90], R2 ;  /* 0x00009002ff0075a7 */ /* 0x000e640008001104 */
[----:B-1----:R-:W-:Y:S05]  /*30f0*/  @!P0 BRA `(.L_x_56) ;  /* 0x0000006000d48947 */ /* 0x002fea0003800000 */
.L_x_55:
[----:B------:R-:W-:-:S04]  /*3100*/  UIADD3 UR7, UPT, UPT, UR5, 0x1, URZ ;  /* 0x0000000105077890 */ /* 0x000fc8000fffe0ff */
[----:B------:R-:W-:-:S04]  /*3110*/  UISETP.NE.AND UP0, UPT, UR7, 0x2, UPT ;  /* 0x000000020700788c */ /* 0x000fc8000bf05270 */
[----:B------:R-:W-:Y:S02]  /*3120*/  USEL UR8, URZ, 0x1, UP0 ;  /* 0x00000001ff087887 */ /* 0x000fe40008000000 */
[----:B------:R-:W-:-:S04]  /*3130*/  USEL UR7, UR7, URZ, UP0 ;  /* 0x000000ff07077287 */ /* 0x000fc80008000000 */
[----:B------:R-:W-:Y:S01]  /*3140*/  ULEA UR7, UR7, UR6, 0x3 ;  /* 0x0000000607077291 */ /* 0x000fe2000f8e18ff */
[----:B-1----:R-:W-:-:S04]  /*3150*/  LOP3.LUT R2, R12, UR8, RZ, 0x3c, !PT ;  /* 0x000000080c027c12 */ /* 0x002fc8000f8e3cff */
[----:B------:R-:W-:-:S04]  /*3160*/  SHF.L.U32 R0, R2, 0x1f, RZ ;  /* 0x0000001f02007819 */ /* 0x000fc800000006ff */
[----:B------:R-:W1:Y:S02]  /*3170*/  SYNCS.PHASECHK.TRANS64 P0, [UR7+0x90], R0 ;  /* 0x00009000ff0075a7 */ /* 0x000e640008001007 */
[----:B-1----:R-:W-:Y:S05]  /*3180*/  @P0 EXIT ;  /* 0x000000000000094d */ /* 0x002fea0003800000 */
[----:B------:R-:W-:Y:S02]  /*3190*/  SHF.L.U32 R2, R2, 0x1f, RZ ;  /* 0x0000001f02027819 */ /* 0x000fe400000006ff */
[----:B------:R-:W-:-:S07]  /*31a0*/  MOV R0, UR7 ;  /* 0x0000000700007c02 */ /* 0x000fce0008000f00 */
.L_x_57:
[----:B-1----:R1:W2:Y:S02]  /*31b0*/  SYNCS.PHASECHK.TRANS64.TRYWAIT P0, [R0+URZ+0x90], R2 ;  /* 0x00009002000075a7 */ /* 0x0022a400080011ff */
[----:B--2---:R-:W-:Y:S05]  /*31c0*/  @!P0 NANOSLEEP.SYNCS 0x989680 ;  /* 0x009896800000895d */ /* 0x004fea0003900000 */
[----:B------:R-:W2:Y:S02]  /*31d0*/  @!P0 SYNCS.PHASECHK.TRANS64 P0, [R0+URZ+0x90], R2 ;  /* 0x00009002000085a7 */ /* 0x000ea400080010ff */
[----:B--2---:R-:W-:Y:S05]  /*31e0*/  @P0 EXIT ;  /* 0x000000000000094d */ /* 0x004fea0003800000 */
[----:B------:R-:W-:Y:S05]  /*31f0*/  BRA `(.L_x_57) ;  /* 0xfffffffc00ec7947 */ /* 0x000fea000383ffff */
.L_x_50:
[----:B------:R-:W-:Y:S05]  /*3200*/  BRA.U UP4, `(.L_x_58) ;  /* 0x0000001504487547 */ /* 0x000fea000b800000 */
[----:B------:R-:W-:Y:S01]  /*3210*/  UMOV UR4, 0x40 ;  /* 0x0000004000047882 */ /* 0x000fe20000000000 */
[----:B------:R-:W-:Y:S01]  /*3220*/  NOP ;  /* 0x0000000000007918 */ /* 0x000fe20000000000 */
[----:B------:R-:W-:Y:S01]  /*3230*/  ULEA UR5, UR47, UR4, 0x18 ;  /* 0x000000042f057291 */ /* 0x000fe2000f8ec0ff */
[----:B------:R-:W-:Y:S02]  /*3240*/  UMOV UR6, 0x400 ;  /* 0x0000040000067882 */ /* 0x000fe40000000000 */
[----:B------:R-:W-:-:S06]  /*3250*/  ULEA UR6, UR47, UR6, 0x18 ;  /* 0x000000062f067291 */ /* 0x000fcc000f8ec0ff */
[----:B------:R-:W1:Y:S02]  /*3260*/  LDS.U8 R0, [UR5+0x1c] ;  /* 0x00001c05ff007984 */ /* 0x000e640008000000 */
[----:B-1----:R-:W-:-:S13]  /*3270*/  ISETP.NE.AND P0, PT, R0, RZ, PT ;  /* 0x000000ff0000720c */ /* 0x002fda0003f05270 */
[----:B------:R-:W-:Y:S05]  /*3280*/  @P0 BRA `(.L_x_59) ;  /* 0x0000000400080947 */ /* 0x000fea0003800000 */
[----:B------:R-:W-:Y:S02]  /*3290*/  UISETP.NE.U32.AND UP1, UPT, UR68, 0x1, UPT ;  /* 0x000000014400788c */ /* 0x000fe4000bf25070 */
[----:B------:R-:W-:-:S07]  /*32a0*/  UIADD3 UR7, UPT, UPT, UR5, 0x8, URZ ;  /* 0x0000000805077890 */ /* 0x000fce000fffe0ff */
[----:B------:R-:W-:Y:S05]  /*32b0*/  BRA.U !UP1, `(.L_x_60) ;  /* 0x00000001099c7547 */ /* 0x000fea000b800000 */
[----:B------:R-:W-:Y:S01]  /*32c0*/  ELECT P0, URZ, PT ;  /* 0x0000000000ff782f */ /* 0x000fe20003800000 */
[----:B------:R-:W-:-:S12]  /*32d0*/  BSSY B0, `(.L_x_60) ;  /* 0x0000025000007945 */ /* 0x000fd80003800000 */
[----:B------:R-:W-:Y:S05]  /*32e0*/  @!P0 BRA `(.L_x_61) ;  /* 0x00000000008c8947 */ /* 0x000fea0003800000 */
[----:B------:R-:W-:-:S05]  /*32f0*/  UMOV UR4, 0x10 ;  /* 0x0000001000047882 */ /* 0x000fca0000000000 */
[----:B------:R-:W-:Y:S04]  /*3300*/  DEPBAR.LE SB1, 0x36 ;  /* 0x00009d800000791a */ /* 0x000fe80000000000 */
[----:B------:R-:W1:Y:S02]  /*3310*/  UTCATOMSWS.2CTA.FIND_AND_SET.ALIGN UP0, UR4, UR4 ;  /* 0x00000004000475e3 */ /* 0x000e640008200800 */
[----:B-1----:R-:W-:Y:S01]  /*3320*/  MOV R10, UR4 ;  /* 0x00000004000a7c02 */ /* 0x002fe20008000f00 */
[----:B------:R-:W-:Y:S06]  /*3330*/  BRA.U UP0, `(.L_x_62) ;  /* 0x0000000100187547 */ /* 0x000fec000b800000 */
.L_x_63:
[----:B------:R-:W-:Y:S05]  /*3340*/  NANOSLEEP 0x64 ;  /* 0x000000640000795d */ /* 0x000fea0003800000 */
[----:B------:R-:W-:-:S05]  /*3350*/  UMOV UR4, 0x10 ;  /* 0x0000001000047882 */ /* 0x000fca0000000000 */
[----:B------:R-:W-:Y:S04]  /*3360*/  DEPBAR.LE SB1, 0x36 ;  /* 0x00009d800000791a */ /* 0x000fe80000000000 */
[----:B------:R-:W1:Y:S02]  /*3370*/  UTCATOMSWS.2CTA.FIND_AND_SET.ALIGN UP0, UR4, UR4 ;  /* 0x00000004000475e3 */ /* 0x000e640008200800 */
[----:B-1----:R-:W-:Y:S01]  /*3380*/  MOV R10, UR4 ;  /* 0x00000004000a7c02 */ /* 0x002fe20008000f00 */
[----:B------:R-:W-:Y:S05]  /*3390*/  BRA.U !UP0, `(.L_x_63) ;  /* 0xfffffffd08e87547 */ /* 0x000fea000b83ffff */
.L_x_62:
[----:B------:R-:W1:Y:S01]  /*33a0*/  LDS R6, [UR5+0x10] ;  /* 0x00001005ff067984 */ /* 0x000e620008000800 */
[----:B------:R-:W-:Y:S01]  /*33b0*/  IMAD.U32 R0, RZ, RZ, UR6 ;  /* 0x00000006ff007e24 */ /* 0x000fe2000f8e00ff */
[----:B------:R-:W-:-:S03]  /*33c0*/  MOV R4, UR69 ;  /* 0x0000004500047c02 */ /* 0x000fc60008000f00 */
[----:B------:R-:W-:Y:S01]  /*33d0*/  VIADD R0, R0, 0x130 ;  /* 0x0000013000007836 */ /* 0x000fe20000000000 */
[----:B-1----:R-:W-:-:S04]  /*33e0*/  SHF.L.U32 R6, R6, 0x1f, RZ ;  /* 0x0000001f06067819 */ /* 0x002fc800000006ff */
[----:B------:R-:W1:Y:S02]  /*33f0*/  SYNCS.PHASECHK.TRANS64.TRYWAIT P0, [UR5+0x8], R6 ;  /* 0x00000806ff0075a7 */ /* 0x000e640008001105 */
[----:B-1----:R-:W-:Y:S05]  /*3400*/  @P0 BRA `(.L_x_64) ;  /* 0x0000000000080947 */ /* 0x002fea0003800000 */
[----:B------:R-:W1:Y:S02]  /*3410*/  SYNCS.PHASECHK.TRANS64.TRYWAIT P0, [UR5+0x8], R6 ;  /* 0x00000806ff0075a7 */ /* 0x000e640008001105 */
[----:B-1----:R-:W-:Y:S05]  /*3420*/  @!P0 BRA `(.L_x_65) ;  /* 0x0000006000208947 */ /* 0x002fea0003800000 */
.L_x_64:
[----:B------:R-:W-:Y:S01]  /*3430*/  PRMT R4, R4, 0x654, R0 ;  /* 0x0000065404047816 */ /* 0x000fe20000000000 */
[----:B------:R-:W-:Y:S01]  /*3440*/  HFMA2 R0, -RZ, RZ, 0, 5.9604644775390625e-08 ;  /* 0x00000001ff007431 */ /* 0x000fe200000001ff */
[----:B------:R-:W-:Y:S01]  /*3450*/  UPRMT UR4, UR69, 0x654, UR7 ;  /* 0x0000065445047896 */ /* 0x000fe20008000007 */
[----:B------:R-:W-:Y:S02]  /*3460*/  IMAD.MOV.U32 R8, RZ, RZ, 0xffff ;  /* 0x0000ffffff087424 */ /* 0x000fe400078e00ff */
[----:B-1----:R-:W-:Y:S02]  /*3470*/  IMAD.MOV.U32 R6, RZ, RZ, 0x4 ;  /* 0x00000004ff067424 */ /* 0x002fe400078e00ff */
[----:B------:R-:W-:Y:S01]  /*3480*/  IMAD.SHL.U32 R9, R10, 0x20, RZ ;  /* 0x000000200a097824 */ /* 0x000fe200078e00ff */
[----:B------:R-:W-:Y:S02]  /*3490*/  MOV R5, UR4 ;  /* 0x0000000400057c02 */ /* 0x000fe40008000f00 */
[-C--:B------:R-:W-:Y:S01]  /*34a0*/  SHF.L.U32 R8, R8, R10.reuse, RZ ;  /* 0x0000000a08087219 */ /* 0x080fe200000006ff */
[----:B------:R1:W-:Y:S01]  /*34b0*/  SYNCS.ARRIVE.TRANS64.RED RZ, [UR4], R6 ;  /* 0x00000006ffff79a7 */ /* 0x0003e20008000404 */
[----:B------:R-:W-:Y:S01]  /*34c0*/  SHF.L.U32 R7, R0, R10, RZ ;  /* 0x0000000a00077219 */ /* 0x000fe200000006ff */
[----:B------:R1:W-:Y:S04]  /*34d0*/  STS [UR6+0x130], R9 ;  /* 0x00013009ff007988 */ /* 0x0003e80008000806 */
[----:B------:R1:W-:Y:S04]  /*34e0*/  STAS [R4.64], R10 ;  /* 0x0000000a04007dbd */ /* 0x0003e8000c0008ff */
[----:B------:R1:W-:Y:S04]  /*34f0*/  ATOMS.OR RZ, [UR5+0x14], R8 ;  /* 0x00001408ffff798c */ /* 0x0003e8000b000005 */
[----:B------:R1:W-:Y:S04]  /*3500*/  ATOMS.OR RZ, [UR5+0x18], R7 ;  /* 0x00001807ffff798c */ /* 0x0003e8000b000005 */
[----:B------:R1:W-:Y:S02]  /*3510*/  ATOMS.XOR RZ, [UR5+0x10], R0 ;  /* 0x00001000ffff798c */ /* 0x0003e4000b800005 */
.L_x_61:
[----:B------:R-:W-:Y:S05]  /*3520*/  BSYNC B0 ;  /* 0x0000000000007941 */ /* 0x000fea0003800000 */
.L_x_60:
[----:B------:R-:W-:Y:S05]  /*3530*/  BRA.U UP1, `(.L_x_66) ;  /* 0x00000001016c7547 */ /* 0x000fea000b800000 */
[----:B------:R-:W-:-:S03]  /*3540*/  UMOV UR4, 0xffffffff ;  /* 0xffffffff00047882 */ /* 0x000fc60000000000 */
[----:B------:R-:W-:Y:S05]  /*3550*/  BRA.DIV UR4, `(.L_x_67) ;  /* 0x0000005e04ec7947 */ /* 0x000fea000b800000 */
[----:B------:R-:W-:-:S13]  /*3560*/  ELECT P6, URZ, PT ;  /* 0x0000000000ff782f */ /* 0x000fda00038c0000 */
.L_x_167:
[----:B------:R-:W-:Y:S05]  /*3570*/  @!P6 BRA `(.L_x_66) ;  /* 0x00000000005ce947 */ /* 0x000fea0003800000 */
[----:B-1----:R-:W1:Y:S02]  /*3580*/  LDS R4, [UR5+0x10] ;  /* 0x00001005ff047984 */ /* 0x002e640008000800 */
[----:B-1----:R-:W-:-:S04]  /*3590*/  SHF.L.U32 R4, R4, 0x1f, RZ ;  /* 0x0000001f04047819 */ /* 0x002fc800000006ff */
[----:B------:R-:W1:Y:S02]  /*35a0*/  SYNCS.PHASECHK.TRANS64.TRYWAIT P0, [UR5+0x8], R4 ;  /* 0x00000804ff0075a7 */ /* 0x000e640008001105 */
[----:B-1----:R-:W-:Y:S05]  /*35b0*/  @P0 BRA `(.L_x_68) ;  /* 0x0000000000080947 */ /* 0x002fea0003800000 */
[----:B------:R-:W1:Y:S02]  /*35c0*/  SYNCS.PHASECHK.TRANS64.TRYWAIT P0, [UR5+0x8], R4 ;  /* 0x00000804ff0075a7 */ /* 0x000e640008001105 */
[----:B-1----:R-:W-:Y:S05]  /*35d0*/  @!P0 BRA `(.L_x_69) ;  /* 0x0000005c00ec8947 */ /* 0x002fea0003800000 */
.L_x_68:
[----:B------:R-:W2:Y:S01]  /*35e0*/  LDS R6, [UR6+0x130] ;  /* 0x00013006ff067984 */ /* 0x000ea20008000800 */
[----:B-1----:R-:W-:Y:S02]  /*35f0*/  HFMA2 R0, -RZ, RZ, 0, 5.9604644775390625e-08 ;  /* 0x00000001ff007431 */ /* 0x002fe400000001ff */
[----:B------:R-:W-:Y:S01]  /*3600*/  IMAD.MOV.U32 R4, RZ, RZ, 0xffff ;  /* 0x0000ffffff047424 */ /* 0x000fe200078e00ff */
[----:B------:R-:W-:Y:S01]  /*3610*/  UPRMT UR4, UR69, 0x654, UR7 ;  /* 0x0000065445047896 */ /* 0x000fe20008000007 */
[----:B--2---:R-:W-:-:S03]  /*3620*/  IMAD.SHL.U32 R5, R6, 0x20, RZ ;  /* 0x0000002006057824 */ /* 0x004fc600078e00ff */
[-C--:B------:R-:W-:Y:S02]  /*3630*/  SHF.L.U32 R4, R4, R6.reuse, RZ ;  /* 0x0000000604047219 */ /* 0x080fe400000006ff */
[----:B------:R-:W-:Y:S01]  /*3640*/  SHF.L.U32 R6, R0, R6, RZ ;  /* 0x0000000600067219 */ /* 0x000fe200000006ff */
[----:B------:R2:W-:Y:S04]  /*3650*/  STS [UR6+0x130], R5 ;  /* 0x00013005ff007988 */ /* 0x0005e80008000806 */
[----:B------:R2:W-:Y:S04]  /*3660*/  ATOMS.OR RZ, [UR5+0x14], R4 ;  /* 0x00001404ffff798c */ /* 0x0005e8000b000005 */
[----:B------:R2:W-:Y:S01]  /*3670*/  ATOMS.OR RZ, [UR5+0x18], R6 ;  /* 0x00001806ffff798c */ /* 0x0005e2000b000005 */
[----:B------:R-:W-:Y:S03]  /*3680*/  SYNCS.ARRIVE.TRANS64.RED.A1T0 RZ, [UR4], RZ ;  /* 0x000000ffffff79a7 */ /* 0x000fe60008100404 */
[----:B------:R2:W-:Y:S01]  /*3690*/  ATOMS.XOR RZ, [UR5+0x10], R0 ;  /* 0x00001000ffff798c */ /* 0x0005e2000b800005 */
[----:B------:R-:W-:Y:S05]  /*36a0*/  BRA `(.L_x_66) ;  /* 0x0000000000107947 */ /* 0x000fea0003800000 */
.L_x_59:
[----:B------:R-:W-:Y:S02]  /*36b0*/  MOV R0, 0xffffffff ;  /* 0xffffffff00007802 */ /* 0x000fe40000000f00 */
[----:B------:R-:W-:-:S03]  /*36c0*/  MOV R4, 0x36f0 ;  /* 0x000036f000047802 */ /* 0x000fc60000000f00 */
[----:B------:R1:W-:Y:S04]  /*36d0*/  STS [UR6+0x130], R0 ;  /* 0x00013000ff007988 */ /* 0x0003e80008000806 */
[----:B-1---5:R-:W-:Y:S05]  /*36e0*/  CALL.REL.NOINC `($__internal_1_$__cuda_sm10x_tcgen05_guardrail_trap_phase_invalid_during_alloc) ;  /* 0x0000006400c07944 */ /* 0x022fea0003c00000 */
.L_x_66:
[----:B------:R-:W-:Y:S05]  /*36f0*/  WARPSYNC.ALL ;  /* 0x0000000000007948 */ /* 0x000fea0003800000 */
[----:B------:R-:W3:Y:S01]  /*3700*/  S2UR UR4, SR_CgaCtaId ;  /* 0x00000000000479c3 */ /* 0x000ee20000008800 */
[----:B------:R-:W-:Y:S01]  /*3710*/  UMOV UR41, 0x400 ;  /* 0x0000040000297882 */ /* 0x000fe20000000000 */
[----:B------:R-:W-:-:S06]  /*3720*/  NOP ;  /* 0x0000000000007918 */ /* 0x000fcc0000000000 */
[----:B------:R-:W-:Y:S06]  /*3730*/  BAR.ARV 0x6, 0xa0 ;  /* 0x0182800000007b1d */ /* 0x000fec0000002000 */
[----:B------:R-:W4:Y:S01]  /*3740*/  LDCU UR6, c[0x0][0x38c] ;  /* 0x00007180ff0677ac */ /* 0x000f220008000800 */
[----:B------:R-:W-:Y:S01]  /*3750*/  LOP3.LUT R3, R3, 0xffff, RZ, 0xc0, !PT ;  /* 0x0000ffff03037812 */ /* 0x000fe200078ec0ff */
[----:B-1----:R-:W-:Y:S01]  /*3760*/  IMAD.MOV.U32 R9, RZ, RZ, 0x1 ;  /* 0x00000001ff097424 */ /* 0x002fe200078e00ff */
[----:B------:R-:W-:Y:S01]  /*3770*/  LOP3.LUT R2, R2, 0xffff, RZ, 0xc0, !PT ;  /* 0x0000ffff02027812 */ /* 0x000fe200078ec0ff */
[----:B------:R-:W-:Y:S01]  /*3780*/  IMAD.MOV.U32 R8, RZ, RZ, RZ ;  /* 0x000000ffff087224 */ /* 0x000fe200078e00ff */
[----:B------:R-:W-:Y:S01]  /*3790*/  R2UR UR43, R3 ;  /* 0x00000000032b72ca */ /* 0x000fe200000e0000 */
[----:B------:R-:W-:Y:S01]  /*37a0*/  UMOV UR47, URZ ;  /* 0x000000ff002f7c82 */ /* 0x000fe20008000000 */
[----:B------:R-:W-:-:S02]  /*37b0*/  R2UR UR65, R2 ;  /* 0x00000000024172ca */ /* 0x000fc400000e0000 */
[----:B------:R-:W-:Y:S01]  /*37c0*/  CS2R R2, SRZ ;  /* 0x0000000000027805 */ /* 0x000fe2000001ff00 */
[----:B------:R-:W-:Y:S01]  /*37d0*/  UMOV UR38, URZ ;  /* 0x000000ff00267c82 */ /* 0x000fe20008000000 */
[----:B---3--:R-:W-:Y:S01]  /*37e0*/  ULEA UR41, UR4, UR41, 0x18 ;  /* 0x0000002904297291 */ /* 0x008fe2000f8ec0ff */
[----:B------:R-:W-:Y:S01]  /*37f0*/  UMOV UR37, URZ ;  /* 0x000000ff00257c82 */ /* 0x000fe20008000000 */
[----:B------:R-:W-:Y:S02]  /*3800*/  UISETP.NE.AND UP3, UPT, UR68, URZ, UPT ;  /* 0x000000ff4400728c */ /* 0x000fe4000bf65270 */
[----:B------:R-:W-:Y:S02]  /*3810*/  UIADD3 UR5, UPT, UPT, UR41, 0x4300, URZ ;  /* 0x0000430029057890 */ /* 0x000fe4000fffe0ff */
[----:B------:R-:W-:-:S03]  /*3820*/  UIADD3 UR4, UPT, UPT, UR41, 0x10300, URZ ;  /* 0x0001030029047890 */ /* 0x000fc6000fffe0ff */
[----:B--2---:R-:W1:Y:S01]  /*3830*/  LDS R0, [UR41+0x130] ;  /* 0x00013029ff007984 */ /* 0x004e620008000800 */
[----:B----4-:R-:W-:Y:S02]  /*3840*/  UIADD3 UR6, UPT, UPT, UR6, 0x7f, URZ ;  /* 0x0000007f06067890 */ /* 0x010fe4000fffe0ff */
[----:B------:R-:W-:Y:S02]  /*3850*/  USHF.R.U32.HI UR5, URZ, 0x4, UR5 ;  /* 0x00000004ff057899 */ /* 0x000fe40008011605 */
[----:B------:R-:W-:Y:S02]  /*3860*/  USHF.R.S32.HI UR64, URZ, 0x1f, UR6 ;  /* 0x0000001fff407899 */ /* 0x000fe40008011406 */
[----:B------:R-:W-:Y:S02]  /*3870*/  USHF.R.U32.HI UR4, URZ, 0x4, UR4 ;  /* 0x00000004ff047899 */ /* 0x000fe40008011604 */
[----:B------:R-:W-:Y:S02]  /*3880*/  ULEA.HI UR64, UR64, UR6, URZ, 0x7 ;  /* 0x0000000640407291 */ /* 0x000fe4000f8f38ff */
[----:B------:R-:W-:-:S02]  /*3890*/  ULOP3.LUT UR5, UR5, 0x3fff, URZ, 0xc0, !UPT ;  /* 0x00003fff05057892 */ /* 0x000fc4000f8ec0ff */
[----:B------:R-:W-:Y:S02]  /*38a0*/  USHF.R.S32.HI UR64, URZ, 0x7, UR64 ;  /* 0x00000007ff407899 */ /* 0x000fe40008011440 */
[----:B------:R-:W-:Y:S02]  /*38b0*/  ULOP3.LUT UR45, UR4, 0x3fff, URZ, 0xc0, !UPT ;  /* 0x00003fff042d7892 */ /* 0x000fe4000f8ec0ff */
[----:B------:R-:W-:Y:S01]  /*38c0*/  UISETP.LT.AND UP0, UPT, UR64, 0x1, UPT ;  /* 0x000000014000788c */ /* 0x000fe2000bf01270 */
[----:B------:R-:W-:Y:S01]  /*38d0*/  UMOV UR62, 0x0 ;  /* 0x00000000003e7882 */ /* 0x000fe20000000000 */
        /* <DEDUP_REMOVED lines=9> */
[----:B------:R-:W-:-:S02]  /*3970*/  ULOP3.LUT UR44, UR5, 0x10000, URZ, 0xfc, !UPT ;  /* 0x00010000052c7892 */ /* 0x000fc4000f8efcff */
[----:B------:R-:W-:Y:S02]  /*3980*/  ULOP3.LUT UR45, UR45, 0x10000, URZ, 0xfc, !UPT ;  /* 0x000100002d2d7892 */ /* 0x000fe4000f8efcff */
[----:B------:R-:W-:Y:S01]  /*3990*/  USEL UR66, UR64, 0x1, !UP0 ;  /* 0x0000000140427887 */ /* 0x000fe2000c000000 */
[----:B------:R-:W-:Y:S01]  /*39a0*/  UMOV UR52, 0x0 ;  /* 0x0000000000347882 */ /* 0x000fe20000000000 */
[----:B------:R-:W-:Y:S01]  /*39b0*/  UMOV UR53, 0x8200010 ;  /* 0x0820001000357882 */ /* 0x000fe20000000000 */
[----:B------:R-:W-:Y:S01]  /*39c0*/  UMOV UR50, 0x0 ;  /* 0x0000000000327882 */ /* 0x000fe20000000000 */
[----:B------:R-:W-:Y:S01]  /*39d0*/  UMOV UR51, 0x8200010 ;  /* 0x0820001000337882 */ /* 0x000fe20000000000 */
[----:B------:R-:W-:Y:S01]  /*39e0*/  UMOV UR48, 0x0 ;  /* 0x0000000000307882 */ /* 0x000fe20000000000 */
[----:B-1----:R-:W-:Y:S01]  /*39f0*/  R2UR UR67, R0 ;  /* 0x00000000004372ca */ /* 0x002fe200000e0000 */
[----:B------:R-:W-:-:S14]  /*3a00*/  UMOV UR49, 0x8200010 ;  /* 0x0820001000317882 */ /* 0x000fdc0000000000 */
.L_x_77:
[C---:B------:R-:W-:Y:S02]  /*3a10*/  LEA R0, R8.reuse, UR41, 0x3 ;  /* 0x0000002908007c11 */ /* 0x040fe4000f8e18ff */
[----:B------:R-:W-:Y:S02]  /*3a20*/  SHF.L.U32 R4, R3, 0x1f, RZ ;  /* 0x0000001f03047819 */ /* 0x000fe400000006ff */
[----:B------:R-:W-:Y:S02]  /*3a30*/  LEA R5, R8, UR41, 0x4 ;  /* 0x0000002908057c11 */ /* 0x000fe4000f8e20ff */
[----:B------:R-:W1:Y:S02]  /*3a40*/  SYNCS.PHASECHK.TRANS64.TRYWAIT P0, [R0+URZ+0x80], R4 ;  /* 0x00008004000075a7 */ /* 0x000e6400080011ff */
[----:B-1-3--:R-:W-:Y:S05]  /*3a50*/  @!P0 BRA `(.L_x_70) ;  /* 0x0000005800e48947 */ /* 0x00afea0003800000 */
.L_x_168:
[----:B-1----:R-:W1:Y:S01]  /*3a60*/  LDS.128 R4, [R5+0x110] ;  /* 0x0001100005047984 */ /* 0x002e620000000c00 */
[----:B------:R-:W-:Y:S02]  /*3a70*/  VIADD R0, R0, 0x90 ;  /* 0x0000009000007836 */ /* 0x000fe40000000000 */
[----:B------:R-:W-:Y:S01]  /*3a80*/  VIADD R8, R8, 0x1 ;  /* 0x0000000108087836 */ /* 0x000fe20000000000 */
[----:B------:R-:W-:Y:S01]  /*3a90*/  @!PT LDS RZ, [RZ] ;  /* 0x00000000fffff984 */ /* 0x000fe20000000800 */
[----:B------:R-:W-:Y:S01]  /*3aa0*/  @!PT LDS RZ, [RZ] ;  /* 0x00000000fffff984 */ /* 0x000fe20000000800 */
[----:B------:R-:W-:Y:S01]  /*3ab0*/  @!PT LDS RZ, [RZ] ;  /* 0x00000000fffff984 */ /* 0x000fe20000000800 */
[----:B------:R-:W-:Y:S01]  /*3ac0*/  @!PT LDS RZ, [RZ] ;  /* 0x00000000fffff984 */ /* 0x000fe20000000800 */
[----:B------:R2:W-:Y:S06]  /*3ad0*/  MEMBAR.ALL.CTA ;  /* 0x0000000000007992 */ /* 0x0005ec0000008000 */
[----:B--2---:R-:W2:Y:S01]  /*3ae0*/  FENCE.VIEW.ASYNC.S ;  /* 0x00000000000073c6 */ /* 0x004ea20000000000 */
[----:B------:R-:W-:-:S04]  /*3af0*/  PRMT R0, RZ, 0x654, R0 ;  /* 0x00000654ff007816 */ /* 0x000fc80000000000 */
[----:B--2---:R2:W-:Y:S01]  /*3b00*/  SYNCS.ARRIVE.TRANS64.RED.A1T0 RZ, [R0+URZ], RZ ;  /* 0x000000ff00ff79a7 */ /* 0x0045e200081004ff */
[----:B-1----:R-:W-:Y:S01]  /*3b10*/  LOP3.LUT P1, RZ, R6, 0x1, RZ, 0xc0, !PT ;  /* 0x0000000106ff7812 */ /* 0x002fe2000782c0ff */
[----:B--2---:R-:W-:-:S12]  /*3b20*/  BRA.U UP3, `(.L_x_71) ;  /* 0x0000000503587547 */ /* 0x004fd8000b800000 */
[----:B------:R-:W1:Y:S01]  /*3b30*/  LDCU UR4, c[0x0][0x38c] ;  /* 0x00007180ff0477ac */ /* 0x000e620008000800 */
[----:B------:R-:W-:Y:S02]  /*3b40*/  PLOP3.LUT P2, PT, PT, PT, PT, 0x80, 0x8 ;  /* 0x000000000008781c */ /* 0x000fe40003f4f070 */
[----:B------:R-:W-:Y:S01]  /*3b50*/  SHF.L.U32 R4, R9, 0x1f, RZ ;  /* 0x0000001f09047819 */ /* 0x000fe200000006ff */
[----:B------:R-:W-:Y:S02]  /*3b60*/  ULEA UR46, UR47, UR41, 0x3 ;  /* 0x000000292f2e7291 */ /* 0x000fe4000f8e18ff */
[----:B------:R-:W-:Y:S02]  /*3b70*/  ULEA UR36, UR47, UR67, 0x6 ;  /* 0x000000432f247291 */ /* 0x000fe4000f8e30ff */
[----:B-1----:R-:W-:-:S06]  /*3b80*/  UISETP.GE.AND UP0, UPT, UR4, 0x1, UPT ;  /* 0x000000010400788c */ /* 0x002fcc000bf06270 */
[----:B------:R-:W-:-:S05]  /*3b90*/  PLOP3.LUT P0, PT, PT, PT, UP0, 0x80, 0x8 ;  /* 0x000000000008781c */ /* 0x000fca0003f0f008 */
[----:B------:R-:W-:-:S08]  /*3ba0*/  @UP0 ULEA UR4, UR38, UR41, 0x3 ;  /* 0x0000002926040291 */ /* 0x000fd0000f8e18ff */
[----:B------:R-:W-:-:S04]  /*3bb0*/  @P0 SHF.L.U32 R0, R2, 0x1f, RZ ;  /* 0x0000001f02000819 */ /* 0x000fc800000006ff */
[----:B------:R1:W2:Y:S01]  /*3bc0*/  @P0 SYNCS.PHASECHK.TRANS64.TRYWAIT P2, [UR4], R0 ;  /* 0x00000000ff0005a7 */ /* 0x0002a20008041104 */
[----:B------:R-:W3:Y:S02]  /*3bd0*/  SYNCS.PHASECHK.TRANS64.TRYWAIT P0, [UR46+0xc0], R4 ;  /* 0x0000c004ff0075a7 */ /* 0x000ee4000800112e */
[----:B-123--:R-:W-:Y:S05]  /*3be0*/  @!P0 BRA `(.L_x_72) ;  /* 0x0000005800948947 */ /* 0x00efea0003800000 */
.L_x_170:
[----:B------:R-:W-:Y:S01]  /*3bf0*/  UMOV UR42, UR37 ;  /* 0x00000025002a7c82 */ /* 0x000fe20008000000 */
[----:B------:R-:W-:Y:S05]  /*3c00*/  BRA.U !UP0, `(.L_x_73) ;  /* 0x0000000508107547 */ /* 0x000fea000b800000 */
[----:B------:R-:W-:Y:S02]  /*3c10*/  UIADD3 UR42, UPT, UPT, UR66, UR37, URZ ;  /* 0x00000025422a7290 */ /* 0x000fe4000fffe0ff */
[----:B------:R-:W-:Y:S01]  /*3c20*/  UPLOP3.LUT UP2, UPT, UPT, UPT, UPT, 0x40, 0x4 ;  /* 0x000000000004789c */ /* 0x000fe20003f4e870 */
[----:B------:R-:W-:Y:S01]  /*3c30*/  UMOV UR39, UR64 ;  /* 0x0000004000277c82 */ /* 0x000fe20008000000 */
[----:B------:R-:W-:-:S09]  /*3c40*/  UMOV UR5, UR38 ;  /* 0x0000002600057c82 */ /* 0x000fd20008000000 */
.L_x_76:
[----:B------:R-:W-:Y:S01]  /*3c50*/  ULEA UR7, UR5, UR41, 0x3 ;  /* 0x0000002905077291 */ /* 0x000fe2000f8e18ff */
[----:B--23--:R-:W-:Y:S11]  /*3c60*/  @P2 BRA `(.L_x_74) ;  /* 0x00000000000c2947 */ /* 0x00cff60003800000 */
[----:B-1----:R-:W-:Y:S04]  /*3c70*/  SHF.L.U32 R4, R2, 0x1f, RZ ;  /* 0x0000001f02047819 */ /* 0x002fe800000006ff */
[----:B------:R-:W1:Y:S02]  /*3c80*/  SYNCS.PHASECHK.TRANS64.TRYWAIT P0, [UR7], R4 ;  /* 0x00000004ff0075a7 */ /* 0x000e640008001107 */
[----:B-1----:R-:W-:Y:S05]  /*3c90*/  @!P0 BRA `(.L_x_75) ;  /* 0x0000005800808947 */ /* 0x002fea0003800000 */
.L_x_74:
[----:B------:R-:W-:Y:S01]  /*3ca0*/  UISETP.NE.AND UP0, UPT, UR39, 0x1, UPT ;  /* 0x000000012700788c */ /* 0x000fe2000bf05270 */
[----:B------:R-:W-:Y:S01]  /*3cb0*/  PLOP3.LUT P2, PT, PT, PT, PT, 0x80, 0x8 ;  /* 0x000000000008781c */ /* 0x000fe20003f4f070 */
[----:B------:R-:W-:Y:S02]  /*3cc0*/  UIADD3 UR4, UPT, UPT, UR5, 0x1, URZ ;  /* 0x0000000105047890 */ /* 0x000fe4000fffe0ff */
[----:B------:R-:W-:Y:S02]  /*3cd0*/  UIADD3 UR40, UPT, UPT, UR7, 0x18, URZ ;  /* 0x0000001807287890 */ /* 0x000fe4000fffe0ff */
[----:B------:R-:W-:Y:S01]  /*3ce0*/  UISETP.NE.AND UP1, UPT, UR4, 0x3, UPT ;  /* 0x000000030400788c */ /* 0x000fe2000bf25270 */
[----:B------:R-:W-:Y:S01]  /*3cf0*/  PLOP3.LUT P0, PT, PT, PT, UP0, 0x80, 0x8 ;  /* 0x000000000008781c */ /* 0x000fe20003f0f008 */
[----:B------:R-:W-:Y:S02]  /*3d00*/  UIADD3 UR37, UPT, UPT, UR37, 0x1, URZ ;  /* 0x0000000125257890 */ /* 0x000fe4000fffe0ff */
[----:B------:R-:W-:Y:S02]  /*3d10*/  USEL UR6, URZ, 0x1, UP1 ;  /* 0x00000001ff067887 */ /* 0x000fe40008800000 */
[----:B------:R-:W-:Y:S02]  /*3d20*/  USEL UR38, UR4, URZ, UP1 ;  /* 0x000000ff04267287 */ /* 0x000fe40008800000 */
[----:B------:R-:W-:Y:S02]  /*3d30*/  UIADD3 UR39, UPT, UPT, UR39, -0x1, URZ ;  /* 0xffffffff27277890 */ /* 0x000fe4000fffe0ff */
[----:B------:R-:W-:Y:S01]  /*3d40*/  @UP0 ULEA UR4, UR38, UR41, 0x3 ;  /* 0x0000002926040291 */ /* 0x000fe2000f8e18ff */
[----:B------:R-:W-:Y:S01]  /*3d50*/  LOP3.LUT R2, R2, UR6, RZ, 0x3c, !PT ;  /* 0x0000000602027c12 */ /* 0x000fe2000f8e3cff */
[----:B------:R-:W-:Y:S02]  /*3d60*/  ULEA UR6, UR5, UR45, 0xa ;  /* 0x0000002d05067291 */ /* 0x000fe4000f8e50ff */
[----:B------:R-:W-:Y:S01]  /*3d70*/  UISETP.NE.AND UP0, UPT, UR37, UR42, UPT ;  /* 0x0000002a2500728c */ /* 0x000fe2000bf05270 */
[----:B-1----:R-:W-:Y:S01]  /*3d80*/  @P0 SHF.L.U32 R0, R2, 0x1f, RZ ;  /* 0x0000001f02000819 */ /* 0x002fe200000006ff */
[----:B------:R-:W-:Y:S02]  /*3d90*/  UIADD3 UR34, UPT, UPT, UR6, 0x2, URZ ;  /* 0x0000000206227890 */ /* 0x000fe4000fffe0ff */
[----:B------:R-:W-:Y:S01]  /*3da0*/  UIADD3 UR30, UPT, UPT, UR6, 0x4, URZ ;  /* 0x00000004061e7890 */ /* 0x000fe2000fffe0ff */
[----:B------:R2:W3:Y:S01]  /*3db0*/  @P0 SYNCS.PHASECHK.TRANS64.TRYWAIT P2, [UR4], R0 ;  /* 0x00000000ff0005a7 */ /* 0x0004e20008041104 */
[----:B------:R-:W-:Y:S02]  /*3dc0*/  ULEA UR4, UR5, UR44, 0xa ;  /* 0x0000002c05047291 */ /* 0x000fe4000f8e50ff */
[----:B------:R-:W-:Y:S02]  /*3dd0*/  UIADD3 UR26, UPT, UPT, UR6, 0x6, URZ ;  /* 0x00000006061a7890 */ /* 0x000fe4000fffe0ff */
        /* <DEDUP_REMOVED lines=10> */
[----:B------:R-:W-:Y:S01]  /*3e80*/  UIADD3 UR8, UPT, UPT, UR4, 0x206, URZ ;  /* 0x0000020604087890 */ /* 0x000fe2000fffe0ff */
[----:B------:R-:W-:Y:S01]  /*3e90*/  UMOV UR7, 0x40004040 ;  /* 0x4000404000077882 */ /* 0x000fe20000000000 */
[----:B------:R-:W-:Y:S01]  /*3ea0*/  UMOV UR5, 0x40004040 ;  /* 0x4000404000057882 */ /* 0x000fe20000000000 */
[----:B------:R-:W-:Y:S01]  /*3eb0*/  UMOV UR35, 0x40004040 ;  /* 0x4000404000237882 */ /* 0x000fe20000000000 */
[----:B------:R1:W-:Y:S01]  /*3ec0*/  UTCHMMA.2CTA gdesc[UR4], gdesc[UR6], tmem[UR36], tmem[UR62], idesc[UR63], UP2 ;  /* 0x00ff3e06040075ea */ /* 0x0003e20009200024 */
[----:B------:R-:W-:Y:S01]  /*3ed0*/  UPLOP3.LUT UP2, UPT, UPT, UPT, UPT, 0x80, 0x8 ;  /* 0x000000000008789c */ /* 0x000fe20003f4f070 */
[----:B------:R-:W-:Y:S01]  /*3ee0*/  UMOV UR33, 0x40004040 ;  /* 0x4000404000217882 */ /* 0x000fe20000000000 */
[----:B------:R-:W-:Y:S01]  /*3ef0*/  UMOV UR31, 0x40004040 ;  /* 0x40004040001f7882 */ /* 0x000fe20000000000 */
[----:B------:R2:W-:Y:S01]  /*3f00*/  UTCHMMA.2CTA gdesc[UR32], gdesc[UR34], tmem[UR36], tmem[UR60], idesc[UR61], UPT ;  /* 0x00ff3c22200075ea */ /* 0x0005e2000ba00024 */
        /* <DEDUP_REMOVED lines=14> */
[----:B------:R-:W-:Y:S01]  /*3ff0*/  UMOV UR9, 0x40004040 ;  /* 0x4000404000097882 */ /* 0x000fe20000000000 */
[----:B------:R2:W-:Y:S01]  /*4000*/  UTCHMMA.2CTA gdesc[UR12], gdesc[UR14], tmem[UR36], tmem[UR50], idesc[UR51], UPT ;  /* 0x00ff320e0c0075ea */ /* 0x0005e2000ba00024 */
[----:B------:R2:W-:Y:S01]  /*4010*/  UTCHMMA.2CTA gdesc[UR8], gdesc[UR10], tmem[UR36], tmem[UR48], idesc[UR49], UPT ;  /* 0x00ff300a080075ea */ /* 0x0005e2000ba00024 */
[----:B------:R2:W-:Y:S01]  /*4020*/  UTCBAR.2CTA.MULTICAST [UR40], URZ, UR43 ;  /* 0x000000ff280073e9 */ /* 0x0005e2000820082b */
[----:B-1----:R-:W-:Y:S01]  /*4030*/  UMOV UR5, UR38 ;  /* 0x0000002600057c82 */ /* 0x002fe20008000000 */
[----:B------:R-:W-:Y:S05]  /*4040*/  BRA.U UP0, `(.L_x_76) ;  /* 0xfffffffd00007547 */ /* 0x000fea000b83ffff */
.L_x_73:
[----:B------:R-:W-:Y:S01]  /*4050*/  UIADD3 UR4, UPT, UPT, UR46, 0xa0, URZ ;  /* 0x000000a02e047890 */ /* 0x000fe2000fffe0ff */
[----:B------:R-:W-:-:S08]  /*4060*/  UMOV UR37, UR42 ;  /* 0x0000002a00257c82 */ /* 0x000fd00008000000 */
[----:B------:R4:W-:Y:S01]  /*4070*/  UTCBAR.2CTA.MULTICAST [UR4], URZ, UR65 ;  /* 0x000000ff040073e9 */ /* 0x0009e20008200841 */
[----:B------:R-:W-:Y:S02]  /*4080*/  NOP ;  /* 0x0000000000007918 */ /* 0x000fe40000000000 */
.L_x_71:
[----:B----4-:R-:W-:Y:S01]  /*4090*/  UIADD3 UR4, UPT, UPT, UR47, 0x1, URZ ;  /* 0x000000012f047890 */ /* 0x010fe2000fffe0ff */
[----:B------:R-:W-:-:S03]  /*40a0*/  ISETP.NE.AND P0, PT, R8, 0x2, PT ;  /* 0x000000020800780c */ /* 0x000fc60003f05270 */
[----:B------:R-:W-:Y:S01]  /*40b0*/  UISETP.NE.AND UP0, UPT, UR4, 0x4, UPT ;  /* 0x000000040400788c */ /* 0x000fe2000bf05270 */
[----:B-12---:R-:W-:Y:S02]  /*40c0*/  SEL R0, RZ, 0x1, P0 ;  /* 0x00000001ff007807 */ /* 0x006fe40000000000 */
[----:B------:R-:W-:Y:S01]  /*40d0*/  SEL R8, R8, RZ, P0 ;  /* 0x000000ff08087207 */ /* 0x000fe20000000000 */
[----:B------:R-:W-:Y:S01]  /*40e0*/  USEL UR5, URZ, 0x1, UP0 ;  /* 0x00000001ff057887 */ /* 0x000fe20008000000 */
[----:B------:R-:W-:Y:S01]  /*40f0*/  LOP3.LUT R3, R3, R0, RZ, 0x3c, !PT ;  /* 0x0000000003037212 */ /* 0x000fe200078e3cff */
[----:B------:R-:W-:-:S04]  /*4100*/  USEL UR47, UR4, URZ, UP0 ;  /* 0x000000ff042f7287 */ /* 0x000fc80008000000 */
[----:B------:R-:W-:Y:S01]  /*4110*/  LOP3.LUT R9, R9, UR5, RZ, 0x3c, !PT ;  /* 0x0000000509097c12 */ /* 0x000fe2000f8e3cff */
[----:B------:R-:W-:Y:S07]  /*4120*/  @P1 BRA `(.L_x_77) ;  /* 0xfffffff800381947 */ /* 0x000fee000383ffff */
[----:B------:R-:W1:Y:S01]  /*4130*/  S2UR UR8, SR_CgaCtaId ;  /* 0x00000000000879c3 */ /* 0x000e620000008800 */
[----:B------:R-:W-:Y:S01]  /*4140*/  ELECT P0, URZ, PT ;  /* 0x0000000000ff782f */ /* 0x000fe20003800000 */
[----:B------:R-:W-:Y:S01]  /*4150*/  HFMA2 R0, -RZ, RZ, 0, 5.9604644775390625e-08 ;  /* 0x00000001ff007431 */ /* 0x000fe200000001ff */
[----:B------:R-:W-:-:S05]  /*4160*/  UMOV UR4, 0x40 ;  /* 0x0000004000047882 */ /* 0x000fca0000000000 */
[----:B------:R-:W-:Y:S01]  /*4170*/  UVIRTCOUNT.DEALLOC.SMPOOL 0x80 ;  /* 0x000000800000784c */ /* 0x000fe20000000000 */
[----:B------:R-:W-:Y:S02]  /*4180*/  UISETP.NE.AND UP1, UPT, UR68, URZ, UPT ;  /* 0x000000ff4400728c */ /* 0x000fe4000bf25270 */
[----:B-1----:R-:W-:-:S09]  /*4190*/  ULEA UR8, UR8, UR4, 0x18 ;  /* 0x0000000408087291 */ /* 0x002fd2000f8ec0ff */
[----:B------:R1:W-:Y:S01]  /*41a0*/  @P0 STS.U8 [UR8+0x1c], R0 ;  /* 0x00001c00ff000988 */ /* 0x0003e20008000008 */
[----:B------:R-:W-:Y:S05]  /*41b0*/  BRA.U UP1, `(.L_x_78) ;  /* 0x0000000101a07547 */ /* 0x000fea000b800000 */
[----:B------:R-:W-:Y:S01]  /*41c0*/  UIADD3 UR7, UPT, UPT, UR41, 0xc0, URZ ;  /* 0x000000c029077890 */ /* 0x000fe2000fffe0ff */
[----:B------:R-:W-:-:S03]  /*41d0*/  SHF.L.U32 R2, R9, 0x1f, RZ ;  /* 0x0000001f09027819 */ /* 0x000fc600000006ff */
[----:B------:R-:W-:-:S09]  /*41e0*/  ULEA UR4, UR47, UR7, 0x3 ;  /* 0x000000072f047291 */ /* 0x000fd2000f8e18ff */
[----:B------:R-:W2:Y:S02]  /*41f0*/  SYNCS.PHASECHK.TRANS64.TRYWAIT P0, [UR4], R2 ;  /* 0x00000002ff0075a7 */ /* 0x000ea40008001104 */
[----:B--2---:R-:W-:Y:S05]  /*4200*/  @!P0 BRA `(.L_x_79) ;  /* 0x00000054003c8947 */ /* 0x004fea0003800000 */
.L_x_173:
[----:B------:R-:W-:-:S04]  /*4210*/  UIADD3 UR4, UPT, UPT, UR47, 0x1, URZ ;  /* 0x000000012f047890 */ /* 0x000fc8000fffe0ff */
[----:B------:R-:W-:-:S04]  /*4220*/  UISETP.NE.AND UP0, UPT, UR4, 0x4, UPT ;  /* 0x000000040400788c */ /* 0x000fc8000bf05270 */
[----:B------:R-:W-:Y:S02]  /*4230*/  USEL UR6, URZ, 0x1, UP0 ;  /* 0x00000001ff067887 */ /* 0x000fe40008000000 */
[----:B------:R-:W-:-:S04]  /*4240*/  USEL UR4, UR4, URZ, UP0 ;  /* 0x000000ff04047287 */ /* 0x000fc80008000000 */
[----:B------:R-:W-:Y:S01]  /*4250*/  ULEA UR5, UR4, UR7, 0x3 ;  /* 0x0000000704057291 */ /* 0x000fe2000f8e18ff */
[----:B-1----:R-:W-:-:S04]  /*4260*/  LOP3.LUT R2, R9, UR6, RZ, 0x3c, !PT ;  /* 0x0000000609027c12 */ /* 0x002fc8000f8e3cff */
[----:B------:R-:W-:-:S04]  /*4270*/  SHF.L.U32 R3, R2, 0x1f, RZ ;  /* 0x0000001f02037819 */ /* 0x000fc800000006ff */
[----:B------:R-:W1:Y:S02]  /*4280*/  SYNCS.PHASECHK.TRANS64.TRYWAIT P0, [UR5], R3 ;  /* 0x00000003ff0075a7 */ /* 0x000e640008001105 */
[----:B-1----:R-:W-:Y:S05]  /*4290*/  @!P0 BRA `(.L_x_80) ;  /* 0x0000005400308947 */ /* 0x002fea0003800000 */
.L_x_175:
        /* <DEDUP_REMOVED lines=9> */
.L_x_177:
[----:B------:R-:W-:-:S04]  /*4330*/  UIADD3 UR4, UPT, UPT, UR4, 0x1, URZ ;  /* 0x0000000104047890 */ /* 0x000fc8000fffe0ff */
[----:B------:R-:W-:-:S04]  /*4340*/  UISETP.NE.AND UP0, UPT, UR4, 0x4, UPT ;  /* 0x000000040400788c */ /* 0x000fc8000bf05270 */
[----:B------:R-:W-:Y:S02]  /*4350*/  USEL UR5, URZ, 0x1, UP0 ;  /* 0x00000001ff057887 */ /* 0x000fe40008000000 */
[----:B------:R-:W-:-:S04]  /*4360*/  USEL UR4, UR4, URZ, UP0 ;  /* 0x000000ff04047287 */ /* 0x000fc80008000000 */
[----:B------:R-:W-:Y:S01]  /*4370*/  ULEA UR4, UR4, UR7, 0x3 ;  /* 0x0000000704047291 */ /* 0x000fe2000f8e18ff */
[----:B------:R-:W-:-:S04]  /*4380*/  LOP3.LUT R2, R2, UR5, RZ, 0x3c, !PT ;  /* 0x0000000502027c12 */ /* 0x000fc8000f8e3cff */
[----:B------:R-:W-:Y:S01]  /*4390*/  SHF.L.U32 R2, R2, 0x1f, RZ ;  /* 0x0000001f02027819 */ /* 0x000fe200000006ff */
[----:B-1----:R-:W-:-:S04]  /*43a0*/  IMAD.U32 R0, RZ, RZ, UR4 ;  /* 0x00000004ff007e24 */ /* 0x002fc8000f8e00ff */
[----:B------:R1:W2:Y:S03]  /*43b0*/  SYNCS.PHASECHK.TRANS64.TRYWAIT P0, [R0+URZ], R2 ;  /* 0x00000002000075a7 */ /* 0x0002a600080011ff */
[----:B--2---:R-:W-:Y:S05]  /*43c0*/  @!P0 NANOSLEEP.SYNCS 0x989680 ;  /* 0x009896800000895d */ /* 0x004fea0003900000 */
[----:B------:R-:W2:Y:S02]  /*43d0*/  @!P0 SYNCS.PHASECHK.TRANS64 P0, [R0+URZ], R2 ;  /* 0x00000002000085a7 */ /* 0x000ea400080010ff */
[----:B--2---:R-:W-:Y:S05]  /*43e0*/  @P0 BRA `(.L_x_82) ;  /* 0x0000000000200947 */ /* 0x004fea0003800000 */
.L_x_83:
[----:B--2---:R2:W4:Y:S02]  /*43f0*/  SYNCS.PHASECHK.TRANS64.TRYWAIT P0, [R0+URZ], R2 ;  /* 0x00000002000075a7 */ /* 0x00452400080011ff */
[----:B----4-:R-:W-:Y:S05]  /*4400*/  @!P0 NANOSLEEP.SYNCS 0x989680 ;  /* 0x009896800000895d */ /* 0x010fea0003900000 */
[----:B------:R-:W4:Y:S02]  /*4410*/  @!P0 SYNCS.PHASECHK.TRANS64 P0, [R0+URZ], R2 ;  /* 0x00000002000085a7 */ /* 0x000f2400080010ff */
[----:B----4-:R-:W-:Y:S05]  /*4420*/  @!P0 BRA `(.L_x_83) ;  /* 0xfffffffc00f08947 */ /* 0x010fea000383ffff */
[----:B------:R-:W-:Y:S05]  /*4430*/  BRA `(.L_x_82) ;  /* 0x00000000000c7947 */ /* 0x000fea0003800000 */
.L_x_78:
[----:B------:R-:W-:-:S04]  /*4440*/  UIADD3 UR4, UPT, UPT, UR41, 0x100, URZ ;  /* 0x0000010029047890 */ /* 0x000fc8000fffe0ff */
[----:B------:R-:W-:-:S09]  /*4450*/  UPRMT UR4, UR69, 0x654, UR4 ;  /* 0x0000065445047896 */ /* 0x000fd20008000004 */
[----:B------:R-:W-:Y:S03]  /*4460*/  SYNCS.ARRIVE.TRANS64.RED.A1T0 RZ, [UR4], RZ ;  /* 0x000000ffffff79a7 */ /* 0x000fe60008100404 */
.L_x_82:
[----:B-12---:R-:W-:Y:S01]  /*4470*/  SHF.L.U32 R2, RZ, 0x1f, RZ ;  /* 0x0000001fff027819 */ /* 0x006fe200000006ff */
[----:B------:R-:W-:Y:S01]  /*4480*/  UIADD3 UR4, UPT, UPT, UR41, 0x100, URZ ;  /* 0x0000010029047890 */ /* 0x000fe2000fffe0ff */
[----:B------:R-:W-:Y:S02]  /*4490*/  PLOP3.LUT P0, PT, PT, PT, UP1, 0x80, 0x8 ;  /* 0x000000000008781c */ /* 0x000fe40003f0f018 */
[----:B------:R-:W1:Y:S02]  /*44a0*/  SYNCS.PHASECHK.TRANS64.TRYWAIT P1, [UR41+0x100], R2 ;  /* 0x00010002ff0075a7 */ /* 0x000e640008021129 */
[----:B-1----:R-:W-:Y:S09]  /*44b0*/  @!P1 BRA `(.L_x_84) ;  /* 0x0000005000d89947 */ /* 0x002ff20003800000 */
.L_x_179:
[----:B------:R-:W-:Y:S01]  /*44c0*/  @!UP1 UPRMT UR4, UR69, 0x654, UR4 ;  /* 0x0000065445049896 */ /* 0x000fe20008000004 */
[----:B------:R-:W-:Y:S01]  /*44d0*/  UMOV UR5, 0xffff ;  /* 0x0000ffff00057882 */ /* 0x000fe20000000000 */
[----:B------:R-:W-:-:S07]  /*44e0*/  UMOV UR6, 0x1 ;  /* 0x0000000100067882 */ /* 0x000fce0000000000 */
[----:B------:R-:W-:Y:S01]  /*44f0*/  @!P0 SYNCS.ARRIVE.TRANS64.RED.A1T0 RZ, [UR4], RZ ;  /* 0x000000ffffff89a7 */ /* 0x000fe20008100404 */
[----:B------:R-:W-:Y:S01]  /*4500*/  NOP ;  /* 0x0000000000007918 */ /* 0x000fe20000000000 */
[----:B-1----:R-:W1:Y:S01]  /*4510*/  LDS R0, [UR8+0x14] ;  /* 0x00001408ff007984 */ /* 0x002e620008000800 */
[----:B------:R-:W-:-:S04]  /*4520*/  ULOP3.LUT UR4, UR67, 0xffff, URZ, 0xc0, !UPT ;  /* 0x0000ffff43047892 */ /* 0x000fc8000f8ec0ff */
[----:B------:R-:W-:-:S04]  /*4530*/  USHF.R.U32.HI UR4, URZ, 0x5, UR4 ;  /* 0x00000005ff047899 */ /* 0x000fc80008011604 */
[----:B------:R-:W-:Y:S02]  /*4540*/  USHF.L.U32 UR5, UR5, UR4, URZ ;  /* 0x0000000405057299 */ /* 0x000fe400080006ff */
[----:B------:R-:W-:-:S04]  /*4550*/  USHF.L.U32 UR4, UR6, UR4, URZ ;  /* 0x0000000406047299 */ /* 0x000fc800080006ff */
[----:B-1----:R-:W-:-:S04]  /*4560*/  LOP3.LUT R0, R0, UR5, RZ, 0xc0, !PT ;  /* 0x0000000500007c12 */ /* 0x002fc8000f8ec0ff */
[----:B------:R-:W-:-:S13]  /*4570*/  ISETP.NE.AND P0, PT, R0, UR5, PT ;  /* 0x0000000500007c0c */ /* 0x000fda000bf05270 */
[----:B------:R-:W-:Y:S05]  /*4580*/  @P0 BRA `(.L_x_85) ;  /* 0x0000000000580947 */ /* 0x000fea0003800000 */
[----:B------:R-:W1:Y:S02]  /*4590*/  LDS R0, [UR8+0x18] ;  /* 0x00001808ff007984 */ /* 0x000e640008000800 */
[----:B-1----:R-:W-:-:S04]  /*45a0*/  LOP3.LUT R0, R0, UR4, RZ, 0xc0, !PT ;  /* 0x0000000400007c12 */ /* 0x002fc8000f8ec0ff */
[----:B------:R-:W-:-:S13]  /*45b0*/  ISETP.NE.AND P0, PT, R0, UR4, PT ;  /* 0x0000000400007c0c */ /* 0x000fda000bf05270 */
[----:B------:R-:W-:Y:S05]  /*45c0*/  @P0 BRA `(.L_x_86) ;  /* 0x00000000003c0947 */ /* 0x000fea0003800000 */
[----:B------:R-:W1:Y:S01]  /*45d0*/  S2R R2, SR_LANEID ;  /* 0x0000000000027919 */ /* 0x000e620000000000 */
[----:B------:R-:W-:-:S06]  /*45e0*/  ULOP3.LUT UR5, URZ, UR5, URZ, 0x33, !UPT ;  /* 0x00000005ff057292 */ /* 0x000fcc000f8e33ff */
[----:B------:R-:W-:-:S04]  /*45f0*/  IMAD.U32 R0, RZ, RZ, UR5 ;  /* 0x00000005ff007e24 */ /* 0x000fc8000f8e00ff */
[----:B------:R2:W4:Y:S02]  /*4600*/  REDUX UR7, R0 ;  /* 0x00000000000773c4 */ /* 0x0005240000000000 */
[----:B------:R1:W-:Y:S01]  /*4610*/  UTCATOMSWS.AND URZ, UR5 ;  /* 0x0000000500ff79e3 */ /* 0x0003e20008000000 */
[----:B--2---:R-:W-:Y:S01]  /*4620*/  LOP3.LUT R0, RZ, UR4, RZ, 0x33, !PT ;  /* 0x00000004ff007c12 */ /* 0x004fe2000f8e33ff */
[----:B------:R-:W-:Y:S02]  /*4630*/  VOTEU.ANY UR4, UPT, PT ;  /* 0x0000000000047886 */ /* 0x000fe400038e0100 */
[----:B------:R-:W-:Y:S02]  /*4640*/  UFLO.U32 UR4, UR4 ;  /* 0x00000004000472bd */ /* 0x000fe400080e0000 */
[----:B------:R-:W2:Y:S04]  /*4650*/  REDUX UR6, R0 ;  /* 0x00000000000673c4 */ /* 0x000ea80000000000 */
[----:B-1----:R-:W-:-:S02]  /*4660*/  ISETP.EQ.U32.AND P0, PT, R2, UR4, PT ;  /* 0x0000000402007c0c */ /* 0x002fc4000bf02070 */
[----:B----4-:R-:W-:-:S11]  /*4670*/  MOV R2, UR7 ;  /* 0x0000000700027c02 */ /* 0x010fd60008000f00 */
[----:B------:R1:W-:Y:S01]  /*4680*/  @P0 ATOMS.AND RZ, [UR8+0x14], R2 ;  /* 0x00001402ffff098c */ /* 0x0003e2000a800008 */
[----:B--2---:R-:W-:-:S05]  /*4690*/  IMAD.U32 R0, RZ, RZ, UR6 ;  /* 0x00000006ff007e24 */ /* 0x004fca000f8e00ff */
[----:B------:R1:W-:Y:S01]  /*46a0*/  @P0 ATOMS.AND RZ, [UR8+0x18], R0 ;  /* 0x00001800ffff098c */ /* 0x0003e2000a800008 */
[----:B------:R-:W-:Y:S05]  /*46b0*/  BRA `(.L_x_87) ;  /* 0x0000000000147947 */ /* 0x000fea0003800000 */
.L_x_86:
[----:B------:R-:W-:Y:S02]  /*46c0*/  MOV R2, 0x46e0 ;  /* 0x000046e000027802 */ /* 0x000fe40000000f00 */
[----:B---3-5:R-:W-:Y:S05]  /*46d0*/  CALL.REL.NOINC `($__internal_0_$__cuda_sm10x_tcgen05_guardrail_trap_col_being_dealloced_not_returned_by_alloc) ;  /* 0x0000005400b87944 */ /* 0x028fea0003c00000 */
[----:B------:R-:W-:Y:S05]  /*46e0*/  BRA `(.L_x_87) ;  /* 0x0000000000087947 */ /* 0x000fea0003800000 */
.L_x_85:
[----:B------:R-:W-:Y:S02]  /*46f0*/  MOV R2, 0x4710 ;  /* 0x0000471000027802 */ /* 0x000fe40000000f00 */
[----:B---3-5:R-:W-:Y:S05]  /*4700*/  CALL.REL.NOINC `($__internal_2_$__cuda_sm10x_tcgen05_guardrail_trap_unallocated_columns_being_dealloced) ;  /* 0x0000005400c47944 */ /* 0x028fea0003c00000 */
.L_x_87:
[----:B------:R-:W-:Y:S01]  /*4710*/  NOP ;  /* 0x0000000000007918 */ /* 0x000fe20000000000 */
[----:B------:R-:W-:Y:S05]  /*4720*/  EXIT ;  /* 0x000000000000794d */ /* 0x000fea0003800000 */
.L_x_58:
[----:B------:R-:W-:-:S09]  /*4730*/  UISETP.NE.OR UP0, UPT, UR21, 0x3, !UP3 ;  /* 0x000000031500788c */ /* 0x000fd2000df05670 */
[----:B------:R-:W-:Y:S05]  /*4740*/  BRA.U UP0, `(.L_x_88) ;  /* 0x0000001100b87547 */ /* 0x000fea000b800000 */
[----:B------:R-:W1:Y:S01]  /*4750*/  LDCU UR31, c[0x0][0x370] ;  /* 0x00006e00ff1f77ac */ /* 0x000e620008000800 */
[----:B------:R-:W2:Y:S01]  /*4760*/  LDC.64 R16, c[0x0][0x348] ;  /* 0x0000d200ff107b82 */ /* 0x000ea20000000a00 */
[----:B------:R-:W-:Y:S02]  /*4770*/  HFMA2 R13, -RZ, RZ, 0, 0 ;  /* 0x00000000ff0d7431 */ /* 0x000fe400000001ff */
[----:B------:R-:W-:Y:S01]  /*4780*/  IMAD.MOV.U32 R15, RZ, RZ, 0x1 ;  /* 0x00000001ff0f7424 */ /* 0x000fe200078e00ff */
[----:B------:R-:W1:Y:S01]  /*4790*/  LDCU.128 UR48, c[0x0][0xb10] ;  /* 0x00016200ff3077ac */ /* 0x000e620008000c00 */
[----:B------:R-:W-:Y:S01]  /*47a0*/  IMAD.MOV.U32 R14, RZ, RZ, RZ ;  /* 0x000000ffff0e7224 */ /* 0x000fe200078e00ff */
[----:B------:R-:W-:Y:S01]  /*47b0*/  MOV R7, 0x1000 ;  /* 0x0000100000077802 */ /* 0x000fe20000000f00 */
[----:B------:R-:W3:Y:S01]  /*47c0*/  LDCU UR30, c[0x0][0x374] ;  /* 0x00006e80ff1e77ac */ /* 0x000ee20008000800 */
[----:B------:R-:W4:Y:S01]  /*47d0*/  LDC.64 R2, c[0x0][0x888] ;  /* 0x00022200ff027b82 */ /* 0x000f220000000a00 */
[----:B------:R-:W3:Y:S01]  /*47e0*/  LDCU UR15, c[0x0][0xb0c] ;  /* 0x00016180ff0f77ac */ /* 0x000ee20008000800 */
[----:B------:R-:W2:Y:S06]  /*47f0*/  LDCU UR52, c[0x0][0xb20] ;  /* 0x00016400ff3477ac */ /* 0x000eac0008000800 */
[----:B------:R-:W4:Y:S01]  /*4800*/  LDC.64 R4, c[0x0][0x890] ;  /* 0x00022400ff047b82 */ /* 0x000f220000000a00 */
[----:B------:R-:W2:Y:S01]  /*4810*/  LDCU UR4, c[0x0][0xb30] ;  /* 0x00016600ff0477ac */ /* 0x000ea20008000800 */
[----:B------:R-:W-:Y:S01]  /*4820*/  UMOV UR21, 0x400 ;  /* 0x0000040000157882 */ /* 0x000fe20000000000 */
[----:B-1----:R-:W-:-:S02]  /*4830*/  UIMAD.WIDE.U32 UR6, UR31, UR48, URZ ;  /* 0x000000301f0672a5 */ /* 0x002fc4000f8e00ff */
[----:B---3--:R-:W-:Y:S02]  /*4840*/  UIMAD.WIDE.U32 UR8, UR30, UR51, URZ ;  /* 0x000000331e0872a5 */ /* 0x008fe4000f8e00ff */
[----:B------:R-:W-:Y:S02]  /*4850*/  ULEA UR21, UR47, UR21, 0x18 ;  /* 0x000000152f157291 */ /* 0x000fe4000f8ec0ff */
[----:B------:R-:W-:Y:S02]  /*4860*/  UPLOP3.LUT UP2, UPT, UPT, UPT, UPT, 0x40, 0x4 ;  /* 0x000000000004789c */ /* 0x000fe40003f4e870 */
[----:B------:R-:W-:Y:S01]  /*4870*/  UIADD3 UR37, UPT, UPT, UR21, 0x48, URZ ;  /* 0x0000004815257890 */ /* 0x000fe2000fffe0ff */
[----:B------:R-:W-:Y:S01]  /*4880*/  UMOV UR6, UR7 ;  /* 0x0000000700067c82 */ /* 0x000fe20008000000 */
[----:B------:R-:W-:Y:S01]  /*4890*/  UMOV UR38, UR9 ;  /* 0x0000000900267c82 */ /* 0x000fe20008000000 */
[----:B------:R-:W-:Y:S02]  /*48a0*/  UISETP.GE.AND UP0, UPT, UR45, 0x1, UPT ;  /* 0x000000012d00788c */ /* 0x000fe4000bf06270 */
[----:B------:R-:W-:Y:S01]  /*48b0*/  UISETP.NE.AND UP4, UPT, UR45, 0x1, UPT ;  /* 0x000000012d00788c */ /* 0x000fe2000bf85270 */
[----:B------:R-:W1:Y:S01]  /*48c0*/  LDCU.64 UR22, c[0x0][0xb28] ;  /* 0x00016500ff1677ac */ /* 0x000e620008000a00 */
[----:B------:R-:W-:-:S02]  /*48d0*/  UISETP.NE.AND UP6, UPT, UR15, 0x1, UPT ;  /* 0x000000010f00788c */ /* 0x000fc4000bfc5270 */
[----:B------:R-:W-:Y:S02]  /*48e0*/  UISETP.NE.AND UP5, UPT, UR50, 0x1, UPT ;  /* 0x000000013200788c */ /* 0x000fe4000bfa5270 */
[----:B------:R-:W-:Y:S02]  /*48f0*/  UIADD3 UR41, UPT, UPT, UR21, 0x30, URZ ;  /* 0x0000003015297890 */ /* 0x000fe4000fffe0ff */
[----:B------:R-:W-:Y:S02]  /*4900*/  UIADD3 UR33, UPT, UPT, UR21, 0x38, URZ ;  /* 0x0000003815217890 */ /* 0x000fe4000fffe0ff */
[----:B------:R-:W-:Y:S02]  /*4910*/  UIADD3 UR25, UPT, UPT, UR21, 0x40, URZ ;  /* 0x0000004015197890 */ /* 0x000fe4000fffe0ff */
[----:B------:R-:W-:Y:S02]  /*4920*/  UPRMT UR37, UR47, 0x654, UR37 ;  /* 0x000006542f257896 */ /* 0x000fe40008000025 */
[----:B------:R-:W-:-:S02]  /*4930*/  USHF.R.U32.HI UR39, URZ, UR49, UR6 ;  /* 0x00000031ff277299 */ /* 0x000fc40008011606 */
[----:B--2---:R-:W-:Y:S02]  /*4940*/  USHF.R.U32.HI UR38, URZ, UR52, UR38 ;  /* 0x00000034ff267299 */ /* 0x004fe40008011626 */
[----:B------:R-:W-:-:S11]  /*4950*/  UISETP.NE.AND UP3, UPT, UR4, 0x1, UPT ;  /* 0x000000010400788c */ /* 0x000fd6000bf65270 */
.L_x_99:
[C---:B------:R-:W-:Y:S02]  /*4960*/  LEA R12, R14.reuse, UR21, 0x3 ;  /* 0x000000150e0c7c11 */ /* 0x040fe4000f8e18ff */
[----:B------:R-:W-:Y:S02]  /*4970*/  SHF.L.U32 R0, R13, 0x1f, RZ ;  /* 0x0000001f0d007819 */ /* 0x000fe400000006ff */
[----:B------:R-:W-:Y:S02]  /*4980*/  LEA R8, R14, UR21, 0x4 ;  /* 0x000000150e087c11 */ /* 0x000fe4000f8e20ff */
[----:B--2---:R-:W2:Y:S02]  /*4990*/  SYNCS.PHASECHK.TRANS64.TRYWAIT P0, [R12+URZ+0x80], R0 ;  /* 0x000080000c0075a7 */ /* 0x004ea400080011ff */
[----:B--2---:R-:W-:Y:S05]  /*49a0*/  @!P0 BRA `(.L_x_89) ;  /* 0x0000004c00b48947 */ /* 0x004fea0003800000 */
.L_x_180:
[----:B------:R-:W3:Y:S01]  /*49b0*/  LDS.128 R8, [R8+0x110] ;  /* 0x0001100008087984 */ /* 0x000ee20000000c00 */
[----:B------:R-:W-:Y:S01]  /*49c0*/  UISETP.GE.AND UP0, UPT, UR45, 0x1, UPT ;  /* 0x000000012d00788c */ /* 0x000fe2000bf06270 */
[----:B------:R-:W-:Y:S01]  /*49d0*/  @!PT LDS RZ, [RZ] ;  /* 0x00000000fffff984 */ /* 0x000fe20000000800 */
[----:B------:R-:W-:Y:S01]  /*49e0*/  @!PT LDS RZ, [RZ] ;  /* 0x00000000fffff984 */ /* 0x000fe20000000800 */
[----:B------:R-:W-:Y:S01]  /*49f0*/  @!PT LDS RZ, [RZ] ;  /* 0x00000000fffff984 */ /* 0x000fe20000000800 */
[----:B------:R-:W-:Y:S01]  /*4a00*/  @!PT LDS RZ, [RZ] ;  /* 0x00000000fffff984 */ /* 0x000fe20000000800 */
[----:B------:R1:W-:Y:S06]  /*4a10*/  MEMBAR.ALL.CTA ;  /* 0x0000000000007992 */ /* 0x0003ec0000008000 */
[----:B-1----:R-:W1:Y:S01]  /*4a20*/  FENCE.VIEW.ASYNC.S ;  /* 0x00000000000073c6 */ /* 0x002e620000000000 */
[----:B---3--:R-:W-:Y:S11]  /*4a30*/  LOP3.LUT P0, RZ, R10, 0x1, RZ, 0xc0, !PT ;  /* 0x000000010aff7812 */ /* 0x008ff6000780c0ff */
[----:B------:R-:W-:Y:S02]  /*4a40*/  @!UPT UIADD3 URZ, UPT, UPT, URZ, URZ, URZ ;  /* 0x000000fffffff290 */ /* 0x000fe4000fffe0ff */
[----:B-1----:R-:W-:Y:S01]  /*4a50*/  VOTEU.ANY UP1, P0 ;  /* 0x0000000000ff7886 */ /* 0x002fe20000020100 */
[----:B------:R-:W-:Y:S11]  /*4a60*/  PLOP3.LUT P0, PT, PT, PT, UP1, 0x80, 0x8 ;  /* 0x000000000008781c */ /* 0x000ff60003f0f018 */
[----:B------:R-:W-:Y:S02]  /*4a70*/  @!UPT UIADD3 URZ, UPT, UPT, URZ, URZ, URZ ;  /* 0x000000fffffff290 */ /* 0x000fe4000fffe0ff */
[----:B--2---:R-:W-:Y:S02]  /*4a80*/  @P0 SHF.R.U32.HI R0, RZ, 0x10, R9 ;  /* 0x00000010ff000819 */ /* 0x004fe40000011609 */
[----:B------:R-:W-:Y:S02]  /*4a90*/  @P0 MOV R6, R8 ;  /* 0x0000000800060202 */ /* 0x000fe40000000f00 */
[----:B------:R-:W-:Y:S01]  /*4aa0*/  @P0 R2UR UR4, R0 ;  /* 0x00000000000402ca */ /* 0x000fe200000e0000 */
[----:B------:R-:W-:Y:S01]  /*4ab0*/  VIADD R0, R12, 0x90 ;  /* 0x000000900c007836 */ /* 0x000fe20000000000 */
[----:B------:R-:W-:Y:S02]  /*4ac0*/  @P0 LOP3.LUT R8, R9, 0xffff, RZ, 0xc0, !PT ;  /* 0x0000ffff09080812 */ /* 0x000fe400078ec0ff */
[----:B------:R-:W-:Y:S02]  /*4ad0*/  @P0 R2UR UR6, R6 ;  /* 0x00000000060602ca */ /* 0x000fe400000e0000 */
[----:B------:R-:W-:Y:S02]  /*4ae0*/  PRMT R0, RZ, 0x654, R0 ;  /* 0x00000654ff007816 */ /* 0x000fe40000000000 */
[----:B------:R-:W-:Y:S02]  /*4af0*/  @P0 R2UR UR5, R8 ;  /* 0x00000000080502ca */ /* 0x000fe400000e0000 */
[----:B------:R1:W-:Y:S03]  /*4b00*/  SYNCS.ARRIVE.TRANS64.RED.A1T0 RZ, [R0+URZ], RZ ;  /* 0x000000ff00ff79a7 */ /* 0x0003e600081004ff */
[----:B------:R-:W-:Y:S04]  /*4b10*/  @UP1 UMOV UR29, UR4 ;  /* 0x00000004001d1c82 */ /* 0x000fe80008000000 */
[----:B------:R-:W-:Y:S04]  /*4b20*/  @UP1 UMOV UR14, UR6 ;  /* 0x00000006000e1c82 */ /* 0x000fe80008000000 */
[----:B------:R-:W-:Y:S01]  /*4b30*/  @UP1 UMOV UR13, UR5 ;  /* 0x00000005000d1c82 */ /* 0x000fe20008000000 */
[----:B------:R-:W-:Y:S05]  /*4b40*/  BRA.U !UP0, `(.L_x_90) ;  /* 0x0000000108a47547 */ /* 0x000fea000b800000 */
[----:B------:R-:W-:Y:S02]  /*4b50*/  UIMAD.WIDE.U32 UR16, UR13, UR51, URZ ;  /* 0x000000330d1072a5 */ /* 0x000fe4000f8e00ff */
[----:B------:R-:W-:Y:S02]  /*4b60*/  UIMAD.WIDE.U32 UR18, UR14, UR48, URZ ;  /* 0x000000300e1272a5 */ /* 0x000fe4000f8e00ff */
[----:B------:R-:W-:Y:S02]  /*4b70*/  USEL UR4, UR30, UR38, !UP5 ;  /* 0x000000261e047287 */ /* 0x000fe4000e800000 */
[----:B------:R-:W-:Y:S02]  /*4b80*/  USEL UR7, UR31, UR39, !UP6 ;  /* 0x000000271f077287 */ /* 0x000fe4000f000000 */
[----:B------:R-:W-:Y:S02]  /*4b90*/  UIMAD.WIDE.U32 UR8, UR4, UR22, URZ ;  /* 0x00000016040872a5 */ /* 0x000fe4000f8e00ff */
[----:B------:R-:W-:Y:S01]  /*4ba0*/  UIMAD.WIDE.U32 UR10, UR7, UR22, URZ ;  /* 0x00000016070a72a5 */ /* 0x000fe2000f8e00ff */
[----:B------:R-:W-:Y:S02]  /*4bb0*/  UMOV UR5, UR17 ;  /* 0x0000001100057c82 */ /* 0x000fe40008000000 */
[----:B------:R-:W-:Y:S03]  /*4bc0*/  USHF.R.U32.HI UR6, URZ, UR52, UR5 ;  /* 0x00000034ff067299 */ /* 0x000fe60008011605 */
[----:B------:R-:W-:Y:S01]  /*4bd0*/  UMOV UR5, UR19 ;  /* 0x0000001300057c82 */ /* 0x000fe20008000000 */
[----:B------:R-:W-:Y:S02]  /*4be0*/  USEL UR6, UR13, UR6, !UP5 ;  /* 0x000000060d067287 */ /* 0x000fe4000e800000 */
[----:B------:R-:W-:Y:S03]  /*4bf0*/  USHF.R.U32.HI UR12, URZ, UR49, UR5 ;  /* 0x00000031ff0c7299 */ /* 0x000fe60008011605 */
[----:B------:R-:W-:Y:S02]  /*4c00*/  UMOV UR5, UR9 ;  /* 0x0000000900057c82 */ /* 0x000fe40008000000 */
[----:B------:R-:W-:Y:S03]  /*4c10*/  @UP4 USHF.R.U32.HI UR4, URZ, UR23, UR5 ;  /* 0x00000017ff044299 */ /* 0x000fe60008011605 */
[----:B------:R-:W-:Y:S01]  /*4c20*/  UMOV UR5, UR11 ;  /* 0x0000000b00057c82 */ /* 0x000fe20008000000 */
[----:B------:R-:W-:Y:S02]  /*4c30*/  UIMAD UR4, UR45, UR4, URZ ;  /* 0x000000042d0472a4 */ /* 0x000fe4000f8e02ff */
[----:B------:R-:W-:Y:S02]  /*4c40*/  @UP4 USHF.R.U32.HI UR7, URZ, UR23, UR5 ;  /* 0x00000017ff074299 */ /* 0x000fe40008011605 */
[----:B------:R-:W-:Y:S02]  /*4c50*/  UIMAD.WIDE.U32 UR10, UR6, UR22, URZ ;  /* 0x00000016060a72a5 */ /* 0x000fe4000f8e00ff */
[----:B------:R-:W-:Y:S02]  /*4c60*/  USEL UR5, UR14, UR12, !UP6 ;  /* 0x0000000c0e057287 */ /* 0x000fe4000f000000 */
[----:B------:R-:W-:Y:S02]  /*4c70*/  UIMAD UR8, UR45, UR7, URZ ;  /* 0x000000072d0872a4 */ /* 0x000fe4000f8e02ff */
[----:B------:R-:W-:Y:S03]  /*4c80*/  UISETP.GE.AND UP0, UPT, UR6, UR4, UPT ;  /* 0x000000040600728c */ /* 0x000fe6000bf06270 */
[----:B------:R-:W-:Y:S01]  /*4c90*/  UMOV UR4, UR11 ;  /* 0x0000000b00047c82 */ /* 0x000fe20008000000 */
[----:B------:R-:W-:Y:S02]  /*4ca0*/  UISETP.GE.OR UP0, UPT, UR5, UR8, UP0 ;  /* 0x000000080500728c */ /* 0x000fe40008706670 */
[----:B------:R-:W-:Y:S02]  /*4cb0*/  USHF.R.U32.HI UR4, URZ, UR23, UR4 ;  /* 0x00000017ff047299 */ /* 0x000fe40008011604 */
[----:B------:R-:W-:Y:S02]  /*4cc0*/  UIMAD.WIDE.U32 UR8, UR5, UR22, URZ ;  /* 0x00000016050872a5 */ /* 0x000fe4000f8e00ff */
[----:B------:R-:W-:Y:S04]  /*4cd0*/  USEL UR10, UR6, UR4, !UP4 ;  /* 0x00000004060a7287 */ /* 0x000fe8000e000000 */
[----:B------:R-:W-:Y:S01]  /*4ce0*/  UIADD3 UR11, UPT, UPT, -UR10, URZ, URZ ;  /* 0x000000ff0a0b7290 */ /* 0x000fe2000fffe1ff */
[----:B------:R-:W-:Y:S02]  /*4cf0*/  @!UP0 UMOV UR4, UR9 ;  /* 0x0000000900048c82 */ /* 0x000fe40008000000 */
[----:B------:R-:W-:Y:S02]  /*4d00*/  @!UP0 USHF.R.U32.HI UR4, URZ, UR23, UR4 ;  /* 0x00000017ff048299 */ /* 0x000fe40008011604 */
[----:B------:R-:W-:Y:S02]  /*4d10*/  UIMAD UR8, UR45, UR11, UR6 ;  /* 0x0000000b2d0872a4 */ /* 0x000fe4000f8e0206 */
[----:B------:R-:W-:Y:S04]  /*4d20*/  @!UP0 USEL UR4, UR5, UR4, !UP4 ;  /* 0x0000000405048287 */ /* 0x000fe8000e000000 */
[----:B------:R-:W-:Y:S02]  /*4d30*/  @!UP0 UIMAD UR7, UR7, UR8, UR4 ;  /* 0x00000008070782a4 */ /* 0x000fe4000f8e0204 */
[----:B------:R-:W-:Y:S02]  /*4d40*/  @!UP0 UIADD3 UR9, UPT, UPT, UR10, -UR4, URZ ;  /* 0x800000040a098290 */ /* 0x000fe4000fffe0ff */
[----:B------:R-:W-:Y:S02]  /*4d50*/  UIADD3 UR8, UPT, UPT, -UR6, URZ, URZ ;  /* 0x000000ff06087290 */ /* 0x000fe4000fffe1ff */
[----:B------:R-:W-:Y:S02]  /*4d60*/  UIADD3 UR4, UPT, UPT, -UR5, URZ, URZ ;  /* 0x000000ff05047290 */ /* 0x000fe4000fffe1ff */
[----:B------:R-:W-:Y:S03]  /*4d70*/  @!UP0 UIMAD UR6, UR9, UR45, UR5 ;  /* 0x0000002d090682a4 */ /* 0x000fe6000f8e0205 */
[----:B------:R-:W-:Y:S01]  /*4d80*/  @!UP0 UMOV UR5, UR7 ;  /* 0x0000000700058c82 */ /* 0x000fe20008000000 */
[----:B------:R-:W-:Y:S02]  /*4d90*/  UIMAD UR7, UR15, UR4, UR14 ;  /* 0x000000040f0772a4 */ /* 0x000fe4000f8e020e */
[----:B------:R-:W-:Y:S02]  /*4da0*/  UIMAD UR4, UR50, UR8, UR13 ;  /* 0x00000008320472a4 */ /* 0x000fe4000f8e020d */
[----:B------:R-:W-:Y:S02]  /*4db0*/  UIMAD UR14, UR5, UR15, UR7 ;  /* 0x0000000f050e72a4 */ /* 0x000fe4000f8e0207 */
[----:B------:R-:W-:Y:S11]  /*4dc0*/  UIMAD UR13, UR6, UR50, UR4 ;  /* 0x00000032060d72a4 */ /* 0x000ff6000f8e0204 */
[----:B------:R-:W-:Y:S01]  /*4dd0*/  @!UPT UIADD3 URZ, UPT, UPT, URZ, URZ, URZ ;  /* 0x000000fffffff290 */ /* 0x000fe2000fffe0ff */
.L_x_90:
[----:B------:R-:W2:Y:S01]  /*4de0*/  @!UP3 LDCU.128 UR8, c[0x0][0xb10] ;  /* 0x00016200ff08b7ac */ /* 0x000ea20008000c00 */
[C---:B----4-:R-:W-:Y:S02]  /*4df0*/  ISETP.NE.U32.AND P1, PT, R4.reuse, RZ, PT ;  /* 0x000000ff0400720c */ /* 0x050fe40003f25070 */
[----:B------:R-:W-:Y:S02]  /*4e00*/  ISETP.NE.U32.AND P0, PT, R4, RZ, PT ;  /* 0x000000ff0400720c */ /* 0x000fe40003f05070 */
[C---:B------:R-:W-:Y:S02]  /*4e10*/  ISETP.NE.AND.EX P1, PT, R5.reuse, RZ, PT, P1 ;  /* 0x000000ff0500720c */ /* 0x040fe40003f25310 */
[----:B------:R-:W-:Y:S01]  /*4e20*/  ISETP.NE.AND.EX P0, PT, R5, RZ, PT, P0 ;  /* 0x000000ff0500720c */ /* 0x000fe20003f05300 */
[----:B------:R-:W3:Y:S01]  /*4e30*/  @!UP3 LDCU UR5, c[0x0][0xb0c] ;  /* 0x00016180ff05b7ac */ /* 0x000ee20008000800 */
[----:B------:R-:W-:Y:S01]  /*4e40*/  SHF.L.U32 R9, R15, 0x1f, RZ ;  /* 0x0000001f0f097819 */ /* 0x000fe200000006ff */
[----:B------:R-:W-:Y:S02]  /*4e50*/  USHF.L.U32 UR42, UR24, 0x7, URZ ;  /* 0x00000007182a7899 */ /* 0x000fe400080006ff */
[----:B------:R-:W-:Y:S02]  /*4e60*/  USHF.L.U32 UR43, UR20, 0x6, URZ ;  /* 0x00000006142b7899 */ /* 0x000fe400080006ff */
[----:B--2---:R-:W-:Y:S07]  /*4e70*/  UIMAD.WIDE.U32 UR6, UR14, UR8, URZ ;  /* 0x000000080e0672a5 */ /* 0x004fee000f8e00ff */
[----:B------:R-:W-:Y:S01]  /*4e80*/  @!UP3 UMOV UR4, UR7 ;  /* 0x000000070004bc82 */ /* 0x000fe20008000000 */
[----:B---3--:R-:W-:Y:S02]  /*4e90*/  @!UP3 UISETP.NE.AND UP0, UPT, UR5, 0x1, UPT ;  /* 0x000000010500b88c */ /* 0x008fe4000bf05270 */
[----:B------:R-:W-:Y:S02]  /*4ea0*/  @!UP3 USHF.R.U32.HI UR4, URZ, UR9, UR4 ;  /* 0x00000009ff04b299 */ /* 0x000fe40008011604 */
[----:B------:R-:W-:Y:S02]  /*4eb0*/  UIMAD.WIDE.U32 UR6, UR13, UR11, URZ ;  /* 0x0000000b0d0672a5 */ /* 0x000fe4000f8e00ff */
[----:B------:R-:W-:Y:S02]  /*4ec0*/  @!UP3 USEL UR8, UR14, UR4, !UP0 ;  /* 0x000000040e08b287 */ /* 0x000fe4000c000000 */
[----:B------:R-:W-:Y:S03]  /*4ed0*/  @!UP3 UISETP.NE.AND UP0, UPT, UR10, 0x1, UPT ;  /* 0x000000010a00b88c */ /* 0x000fe6000bf05270 */
[----:B------:R-:W-:Y:S02]  /*4ee0*/  @!UP3 UMOV UR6, UR7 ;  /* 0x000000070006bc82 */ /* 0x000fe40008000000 */
[----:B------:R-:W2:Y:S02]  /*4ef0*/  @!UP3 LDCU UR4, c[0x0][0xb20] ;  /* 0x00016400ff04b7ac */ /* 0x000ea40008000800 */
[----:B--2---:R-:W-:Y:S04]  /*4f00*/  @!UP3 USHF.R.U32.HI UR6, URZ, UR4, UR6 ;  /* 0x00000004ff06b299 */ /* 0x004fe80008011606 */
[----:B------:R-:W-:Y:S04]  /*4f10*/  @!UP3 USEL UR6, UR13, UR6, !UP0 ;  /* 0x000000060d06b287 */ /* 0x000fe8000c000000 */
[----:B------:R-:W-:Y:S02]  /*4f20*/  @!UP3 UIADD3 UR4, UPT, UPT, -UR8, UR6, URZ ;  /* 0x000000060804b290 */ /* 0x000fe4000fffe1ff */
[----:B------:R-:W-:Y:S02]  /*4f30*/  @!UP3 UIADD3 UR6, UPT, UPT, UR8, -UR6, URZ ;  /* 0x800000060806b290 */ /* 0x000fe4000fffe0ff */
[----:B------:R-:W-:Y:S02]  /*4f40*/  @!UP3 UIMAD UR14, UR4, UR5, UR14 ;  /* 0x00000005040eb2a4 */ /* 0x000fe4000f8e020e */
[----:B------:R-:W-:Y:S01]  /*4f50*/  @!UP3 UIMAD UR13, UR6, UR10, UR13 ;  /* 0x0000000a060db2a4 */ /* 0x000fe2000f8e020d */
[----:B------:R-:W-:Y:S11]  /*4f60*/  BRA.U UP2, `(.L_x_91) ;  /* 0x0000000102107547 */ /* 0x000ff6000b800000 */
[----:B------:R-:W-:Y:S04]  /*4f70*/  MOV R6, UR46 ;  /* 0x0000002e00067c02 */ /* 0x000fe80008000f00 */
[----:B------:R-:W-:Y:S04]  /*4f80*/  SHF.L.U32 R6, R6, 0x1f, RZ ;  /* 0x0000001f06067819 */ /* 0x000fe800000006ff */
[----:B------:R-:W2:Y:S02]  /*4f90*/  SYNCS.PHASECHK.TRANS64.TRYWAIT P2, [UR21+0x78], R6 ;  /* 0x00007806ff0075a7 */ /* 0x000ea40008041115 */
[----:B--2---:R-:W-:Y:S05]  /*4fa0*/  @!P2 BRA `(.L_x_92) ;  /* 0x000000480048a947 */ /* 0x004fea0003800000 */
.L_x_91:
[----:B------:R-:W-:Y:S05]  /*4fb0*/  @!P1 BRA `(.L_x_93) ;  /* 0x0000000000309947 */ /* 0x000fea0003800000 */
[----:B------:R-:W-:Y:S01]  /*4fc0*/  ISETP.NE.U32.AND P1, PT, R2, RZ, PT ;  /* 0x000000ff0200720c */ /* 0x000fe20003f25070 */
[----:B------:R-:W2:Y:S01]  /*4fd0*/  LDCU.64 UR4, c[0x0][0x358] ;  /* 0x00006b00ff0477ac */ /* 0x000ea20008000a00 */
[----:B------:R-:W-:Y:S02]  /*4fe0*/  IMAD.MOV.U32 R46, RZ, RZ, 0x1 ;  /* 0x00000001ff2e7424 */ /* 0x000fe400078e00ff */
[----:B------:R-:W-:Y:S11]  /*4ff0*/  ISETP.NE.AND.EX P1, PT, R3, RZ, PT, P1 ;  /* 0x000000ff0300720c */ /* 0x000ff60003f25310 */
[----:B------:R-:W-:Y:S02]  /*5000*/  @!UPT UIADD3 URZ, UPT, UPT, URZ, URZ, URZ ;  /* 0x000000fffffff290 */ /* 0x000fe4000fffe0ff */
[----:B------:R-:W3:Y:S01]  /*5010*/  @P1 LDC.64 R10, c[0x0][0x888] ;  /* 0x00022200ff0a1b82 */ /* 0x000ee20000000a00 */
[----:B-1----:R-:W-:Y:S04]  /*5020*/  @P1 IMAD R0, R4, UR36, RZ ;  /* 0x0000002404001c24 */ /* 0x002fe8000f8e02ff */
[----:B---3--:R-:W-:Y:S04]  /*5030*/  @P1 IMAD.WIDE R10, R0, 0x4, R10 ;  /* 0x00000004000a1825 */ /* 0x008fe800078e020a */
[----:B------:R-:W-:Y:S01]  /*5040*/  HFMA2 R0, -RZ, RZ, 0, 5.9604644775390625e-08 ;  /* 0x00000001ff007431 */ /* 0x000fe200000001ff */
[----:B--2--5:R2:W5:Y:S04]  /*5050*/  @P1 LDG.E R27, desc[UR4][R10.64] ;  /* 0x000000040a1b1981 */ /* 0x024568000c1e1900 */
[----:B------:R-:W-:Y:S01]  /*5060*/  @!P1 PRMT R46, R0, 0x7610, R46 ;  /* 0x00007610002e9816 */ /* 0x000fe2000000002e */
[----:B--2---:R-:W3:Y:S06]  /*5070*/  @!P1 LDC R27, c[0x0][0x880] ;  /* 0x00022000ff1b9b82 */ /* 0x004eec0000000800 */
.L_x_93:
[----:B---3-5:R-:W-:Y:S01]  /*5080*/  @!P0 FSETP.EQ.AND P1, PT, R27, RZ, PT ;  /* 0x000000ff1b00820b */ /* 0x028fe20003f22000 */
[----:B------:R-:W-:Y:S01]  /*5090*/  @!UPT UIADD3 URZ, UPT, UPT, URZ, URZ, URZ ;  /* 0x000000fffffff290 */ /* 0x000fe2000fffe0ff */
[----:B------:R-:W-:Y:S11]  /*50a0*/  @!P0 BRA `(.L_x_94) ;  /* 0x0000000000188947 */ /* 0x000ff60003800000 */
[----:B------:R-:W-:Y:S02]  /*50b0*/  LOP3.LUT P0, RZ, R46, 0xff, RZ, 0xc0, !PT ;  /* 0x000000ff2eff7812 */ /* 0x000fe4000780c0ff */
[----:B------:R-:W-:Y:S04]  /*50c0*/  ISETP.NE.U32.AND P1, PT, R2, RZ, PT ;  /* 0x000000ff0200720c */ /* 0x000fe80003f25070 */
[----:B------:R-:W-:Y:S04]  /*50d0*/  ISETP.NE.AND.EX P1, PT, R3, RZ, PT, P1 ;  /* 0x000000ff0300720c */ /* 0x000fe80003f25310 */
[----:B------:R-:W-:Y:S03]  /*50e0*/  PLOP3.LUT P1, PT, P1, PT, PT, 0x8, 0x80 ;  /* 0x000000000080781c */ /* 0x000fe60000f2e170 */
[----:B------:R-:W-:Y:S11]  /*50f0*/  @P0 FSETP.EQ.AND P1, PT, R27, RZ, PT ;  /* 0x000000ff1b00020b */ /* 0x000ff60003f22000 */
[----:B------:R-:W-:Y:S02]  /*5100*/  @!UPT UIADD3 URZ, UPT, UPT, URZ, URZ, URZ ;  /* 0x000000fffffff290 */ /* 0x000fe4000fffe0ff */
.L_x_94:
[----:B------:R-:W2:Y:S01]  /*5110*/  SYNCS.PHASECHK.TRANS64.TRYWAIT P2, [UR21+0x50], R9 ;  /* 0x00005009ff0075a7 */ /* 0x000ea20008041115 */
[----:B------:R-:W-:Y:S04]  /*5120*/  ELECT P0, URZ, PT ;  /* 0x0000000000ff782f */ /* 0x000fe80003800000 */
[----:B------:R-:W-:Y:S11]  /*5130*/  PLOP3.LUT P1, PT, P1, P0, PT, 0xf2, 0x2f ;  /* 0x00000000002f781c */ /* 0x000ff60000f21e72 */
[----:B------:R-:W-:Y:S02]  /*5140*/  @!UPT UIADD3 URZ, UPT, UPT, URZ, URZ, URZ ;  /* 0x000000fffffff290 */ /* 0x000fe4000fffe0ff */
[----:B------:R-:W-:Y:S05]  /*5150*/  @!P1 IADD3 R8, P0, PT, R16, 0x580, RZ ;  /* 0x0000058010089810 */ /* 0x000fea0007f1e0ff */
[----:B-1----:R-:W-:Y:S01]  /*5160*/  @!P1 IMAD.X R6, RZ, RZ, R17, P0 ;  /* 0x000000ffff069224 */ /* 0x002fe200000e0611 */
[----:B--2---:R-:W-:Y:S07]  /*5170*/  @!P2 BRA `(.L_x_95) ;  /* 0x0000004400eca947 */ /* 0x004fee0003800000 */
.L_x_183:
[----:B------:R-:W-:Y:S01]  /*5180*/  @!P1 R2UR UR5, R8 ;  /* 0x00000000080592ca */ /* 0x000fe200000e0000 */
[----:B------:R-:W-:Y:S01]  /*5190*/  VOTEU.ALL UP0, P1 ;  /* 0x0000000000ff7886 */ /* 0x000fe20000800000 */
[----:B------:R-:W-:Y:S01]  /*51a0*/  @!P1 R2UR UR4, R6 ;  /* 0x00000000060492ca */ /* 0x000fe200000e0000 */
[----:B------:R-:W-:Y:S01]  /*51b0*/  UMOV UR16, 0x0 ;  /* 0x0000000000107882 */ /* 0x000fe20000000000 */
[----:B------:R-:W-:Y:S01]  /*51c0*/  UMOV UR17, 0x10000000 ;  /* 0x1000000000117882 */ /* 0x000fe20000000000 */
[----:B------:R-:W-:Y:S01]  /*51d0*/  UMOV UR44, UR36 ;  /* 0x00000024002c7c82 */ /* 0x000fe20008000000 */
[----:B------:R-:W-:Y:S01]  /*51e0*/  @!UP0 UIADD3 UR40, UPT, UPT, UR21, 0x200, URZ ;  /* 0x0000020015288890 */ /* 0x000fe2000fffe0ff */
[----:B-1----:R-:W-:Y:S01]  /*51f0*/  @!P1 IMAD.MOV.U32 R0, RZ, RZ, 0x1000 ;  /* 0x00001000ff009424 */ /* 0x002fe200078e00ff */
[----:B------:R-:W-:Y:S01]  /*5200*/  @!UP0 UIADD3 UR10, UPT, UPT, UR42, 0x40, URZ ;  /* 0x000000402a0a8890 */ /* 0x000fe2000fffe0ff */
[----:B------:R-:W-:Y:S01]  /*5210*/  @!P1 IADD3 R8, P0, PT, R16, 0x580, RZ ;  /* 0x0000058010089810 */ /* 0x000fe20007f1e0ff */
[----:B------:R-:W-:Y:S01]  /*5220*/  @!UP0 UIADD3 UR8, UPT, UPT, UR21, 0xa00, URZ ;  /* 0x00000a0015088890 */ /* 0x000fe2000fffe0ff */
[----:B------:R-:W-:Y:S02]  /*5230*/  VOTEU.ALL UP0, P1 ;  /* 0x0000000000ff7886 */ /* 0x000fe40000800000 */
[----:B------:R-:W-:Y:S01]  /*5240*/  IMAD.U32 R10, RZ, RZ, UR5 ;  /* 0x00000005ff0a7e24 */ /* 0x000fe2000f8e00ff */
[----:B------:R-:W-:Y:S01]  /*5250*/  UMOV UR9, UR41 ;  /* 0x0000002900097c82 */ /* 0x000fe20008000000 */
[----:B------:R-:W-:Y:S01]  /*5260*/  IMAD.U32 R11, RZ, RZ, UR4 ;  /* 0x00000004ff0b7e24 */ /* 0x000fe2000f8e00ff */
[----:B------:R-:W-:Y:S01]  /*5270*/  UMOV UR11, UR43 ;  /* 0x0000002b000b7c82 */ /* 0x000fe20008000000 */
[----:B------:R-:W-:Y:S01]  /*5280*/  UMOV UR12, UR36 ;  /* 0x00000024000c7c82 */ /* 0x000fe20008000000 */
[----:B------:R-:W-:Y:S01]  /*5290*/  @!P1 R2UR UR4, R10 ;  /* 0x000000000a0492ca */ /* 0x000fe200000e0000 */
[----:B------:R-:W-:Y:S01]  /*52a0*/  UPRMT UR6, UR47, 0x654, UR41 ;  /* 0x000006542f067896 */ /* 0x000fe20008000029 */
[----:B------:R-:W-:Y:S01]  /*52b0*/  @!P1 R2UR UR5, R11 ;  /* 0x000000000b0592ca */ /* 0x000fe200000e0000 */
[----:B------:R-:W-:Y:S11]  /*52c0*/  @!P1 IMAD.X R6, RZ, RZ, R17, P0 ;  /* 0x000000ffff069224 */ /* 0x000ff600000e0611 */
[----:B------:R-:W-:Y:S01]  /*52d0*/  @!UPT UIADD3 URZ, UPT, UPT, URZ, URZ, URZ ;  /* 0x000000fffffff290 */ /* 0x000fe2000fffe0ff */
[----:B------:R1:W-:Y:S01]  /*52e0*/  @!UP0 UTMALDG.3D [UR40], [UR4], desc[UR16] ;  /* 0x00001028040085b4 */ /* 0x0003e20008011000 */
[----:B------:R-:W-:Y:S05]  /*52f0*/  VOTEU.ALL UP0, P1 ;  /* 0x0000000000ff7886 */ /* 0x000fea0000800000 */
[----:B------:R1:W-:Y:S01]  /*5300*/  @!UP0 UTMALDG.3D [UR8], [UR4], desc[UR16] ;  /* 0x00001008040085b4 */ /* 0x0003e20008011000 */
[----:B------:R1:W-:Y:S01]  /*5310*/  @!P1 SYNCS.ARRIVE.TRANS64.RED.A0TR RZ, [UR21+0x30], R0 ;  /* 0x00003000ffff99a7 */ /* 0x0003e20008300415 */
[----:B------:R-:W-:Y:S01]  /*5320*/  SYNCS.ARRIVE.TRANS64.RED.A1T0 RZ, [UR6], RZ ;  /* 0x000000ffffff79a7 */ /* 0x000fe20008100406 */
[----:B------:R-:W2:Y:S02]  /*5330*/  SYNCS.PHASECHK.TRANS64.TRYWAIT P2, [UR21+0x58], R9 ;  /* 0x00005809ff0075a7 */ /* 0x000ea40008041115 */
[----:B-12---:R-:W-:Y:S05]  /*5340*/  @!P2 BRA `(.L_x_96) ;  /* 0x000000440090a947 */ /* 0x006fea0003800000 */
.L_x_185:
        /* <DEDUP_REMOVED lines=10> */
[----:B------:R-:W-:Y:S02]  /*53f0*/  @!UP0 UIADD3 UR10, UPT, UPT, UR42, 0x50, URZ ;  /* 0x000000502a0a8890 */ /* 0x000fe4000fffe0ff */
[----:B------:R-:W-:Y:S01]  /*5400*/  @!UP0 UIADD3 UR8, UPT, UPT, UR21, 0x1a00, URZ ;  /* 0x00001a0015088890 */ /* 0x000fe2000fffe0ff */
[----:B------:R-:W-:Y:S01]  /*5410*/  IMAD.U32 R10, RZ, RZ, UR5 ;  /* 0x00000005ff0a7e24 */ /* 0x000fe2000f8e00ff */
[----:B------:R-:W-:Y:S01]  /*5420*/  VOTEU.ALL UP0, P1 ;  /* 0x0000000000ff7886 */ /* 0x000fe20000800000 */
[----:B------:R-:W-:Y:S01]  /*5430*/  IMAD.U32 R11, RZ, RZ, UR4 ;  /* 0x00000004ff0b7e24 */ /* 0x000fe2000f8e00ff */
[----:B------:R-:W-:Y:S01]  /*5440*/  UMOV UR9, UR33 ;  /* 0x0000002100097c82 */ /* 0x000fe20008000000 */
[----:B------:R-:W-:Y:S01]  /*5450*/  UMOV UR11, UR43 ;  /* 0x0000002b000b7c82 */ /* 0x000fe20008000000 */
[----:B------:R-:W-:Y:S01]  /*5460*/  @!P1 R2UR UR4, R10 ;  /* 0x000000000a0492ca */ /* 0x000fe200000e0000 */
[----:B------:R-:W-:Y:S01]  /*5470*/  UMOV UR12, UR36 ;  /* 0x00000024000c7c82 */ /* 0x000fe20008000000 */
[----:B------:R-:W-:Y:S01]  /*5480*/  @!P1 R2UR UR5, R11 ;  /* 0x000000000b0592ca */ /* 0x000fe200000e0000 */
[----:B------:R-:W-:Y:S01]  /*5490*/  UPRMT UR6, UR47, 0x654, UR33 ;  /* 0x000006542f067896 */ /* 0x000fe20008000021 */
[----:B------:R-:W-:Y:S11]  /*54a0*/  @!P1 IMAD.X R6, RZ, RZ, R17, P0 ;  /* 0x000000ffff069224 */ /* 0x000ff600000e0611 */
[----:B------:R1:W-:Y:S01]  /*54b0*/  @!UP0 UTMALDG.3D [UR32], [UR4], desc[UR16] ;  /* 0x00001020040085b4 */ /* 0x0003e20008011000 */
[----:B------:R-:W-:Y:S05]  /*54c0*/  VOTEU.ALL UP0, P1 ;  /* 0x0000000000ff7886 */ /* 0x000fea0000800000 */
[----:B------:R1:W-:Y:S01]  /*54d0*/  @!UP0 UTMALDG.3D [UR8], [UR4], desc[UR16] ;  /* 0x00001008040085b4 */ /* 0x0003e20008011000 */
[----:B------:R1:W-:Y:S01]  /*54e0*/  @!P1 SYNCS.ARRIVE.TRANS64.RED.A0TR RZ, [UR21+0x38], R0 ;  /* 0x00003800ffff99a7 */ /* 0x0003e20008300415 */
[----:B------:R-:W-:Y:S01]  /*54f0*/  SYNCS.ARRIVE.TRANS64.RED.A1T0 RZ, [UR6], RZ ;  /* 0x000000ffffff79a7 */ /* 0x000fe20008100406 */
[----:B------:R-:W2:Y:S02]  /*5500*/  SYNCS.PHASECHK.TRANS64.TRYWAIT P2, [UR21+0x60], R9 ;  /* 0x00006009ff0075a7 */ /* 0x000ea40008041115 */
[----:B-12---:R-:W-:Y:S05]  /*5510*/  @!P2 BRA `(.L_x_97) ;  /* 0x000000440034a947 */ /* 0x006fea0003800000 */
.L_x_187:
        /* <DEDUP_REMOVED lines=9> */
[----:B------:R-:W-:Y:S01]  /*55b0*/  VIADD R14, R14, 0x1 ;  /* 0x000000010e0e7836 */ /* 0x000fe20000000000 */
        /* <DEDUP_REMOVED lines=10> */
[----:B------:R-:W-:Y:S01]  /*5660*/  UMOV UR12, UR36 ;  /* 0x00000024000c7c82 */ /* 0x000fe20008000000 */
[----:B------:R-:W-:Y:S11]  /*5670*/  UPRMT UR6, UR47, 0x654, UR25 ;  /* 0x000006542f067896 */ /* 0x000ff60008000019 */
[----:B------:R1:W-:Y:S01]  /*5680*/  @!UP0 UTMALDG.3D [UR24], [UR4], desc[UR16] ;  /* 0x00001018040085b4 */ /* 0x0003e20008011000 */
[----:B------:R-:W-:Y:S05]  /*5690*/  VOTEU.ALL UP0, P1 ;  /* 0x0000000000ff7886 */ /* 0x000fea0000800000 */
[----:B------:R1:W-:Y:S01]  /*56a0*/  @!UP0 UTMALDG.3D [UR8], [UR4], desc[UR16] ;  /* 0x00001008040085b4 */ /* 0x0003e20008011000 */
[----:B------:R1:W-:Y:S01]  /*56b0*/  @!P1 SYNCS.ARRIVE.TRANS64.RED.A0TR RZ, [UR21+0x40], R0 ;  /* 0x00004000ffff99a7 */ /* 0x0003e20008300415 */
[----:B------:R-:W-:Y:S01]  /*56c0*/  SYNCS.ARRIVE.TRANS64.RED.A1T0 RZ, [UR6], RZ ;  /* 0x000000ffffff79a7 */ /* 0x000fe20008100406 */
[----:B------:R-:W2:Y:S02]  /*56d0*/  SYNCS.PHASECHK.TRANS64.TRYWAIT P0, [UR21+0x68], R9 ;  /* 0x00006809ff0075a7 */ /* 0x000ea40008001115 */
[----:B-12---:R-:W-:Y:S05]  /*56e0*/  @!P0 BRA `(.L_x_98) ;  /* 0x0000004000d88947 */ /* 0x006fea0003800000 */
.L_x_189:
[----:B------:R-:W-:Y:S01]  /*56f0*/  UIADD3 UR24, UPT, UPT, UR13, UR63, URZ ;  /* 0x0000003f0d187290 */ /* 0x000fe2000fffe0ff */
[----:B------:R-:W-:Y:S01]  /*5700*/  @!P1 IADD3 R6, P0, PT, R16, 0x580, RZ ;  /* 0x0000058010069810 */ /* 0x000fe20007f1e0ff */
[----:B------:R-:W-:Y:S01]  /*5710*/  UPLOP3.LUT UP2, UPT, UPT, UPT, UPT, 0x80, 0x8 ;  /* 0x000000000008789c */ /* 0x000fe20003f4f070 */
[----:B------:R-:W-:Y:S01]  /*5720*/  R2UR UR26, R50 ;  /* 0x00000000321a72ca */ /* 0x000fe200000e0000 */
[----:B------:R-:W-:Y:S01]  /*5730*/  VOTEU.ALL UP0, P1 ;  /* 0x0000000000ff7886 */ /* 0x000fe20000800000 */
[----:B------:R-:W-:Y:S01]  /*5740*/  @!P1 R2UR UR5, R6 ;  /* 0x00000000060592ca */ /* 0x000fe200000e0000 */
[----:B-1----:R-:W-:Y:S01]  /*5750*/  @!P1 IMAD.X R0, RZ, RZ, R17, P0 ;  /* 0x000000ffff009224 */ /* 0x002fe200000e0611 */
[----:B------:R-:W-:Y:S01]  /*5760*/  UMOV UR6, 0x0 ;  /* 0x0000000000067882 */ /* 0x000fe20000000000 */
[----:B------:R-:W-:Y:S01]  /*5770*/  UMOV UR7, 0x10000000 ;  /* 0x1000000000077882 */ /* 0x000fe20000000000 */
[----:B------:R-:W-:Y:S01]  /*5780*/  @!UP0 UIADD3 UR18, UPT, UPT, UR42, 0x30, URZ ;  /* 0x000000302a128890 */ /* 0x000fe2000fffe0ff */
[----:B------:R-:W-:Y:S01]  /*5790*/  ISETP.NE.AND P0, PT, R14, 0x2, PT ;  /* 0x000000020e00780c */ /* 0x000fe20003f05270 */
[----:B------:R-:W-:Y:S01]  /*57a0*/  @!UP0 UIADD3 UR16, UPT, UPT, UR21, 0x3200, URZ ;  /* 0x0000320015108890 */ /* 0x000fe2000fffe0ff */
[----:B------:R-:W-:Y:S01]  /*57b0*/  @!P1 R2UR UR4, R0 ;  /* 0x00000000000492ca */ /* 0x000fe200000e0000 */
[----:B------:R-:W-:Y:S01]  /*57c0*/  @!UP0 UIADD3 UR17, UPT, UPT, UR21, 0x48, URZ ;  /* 0x0000004815118890 */ /* 0x000fe2000fffe0ff */
[----:B------:R-:W-:Y:S01]  /*57d0*/  SEL R0, RZ, 0x1, P0 ;  /* 0x00000001ff007807 */ /* 0x000fe20000000000 */
[----:B------:R-:W-:Y:S01]  /*57e0*/  @!UP0 UIADD3 UR10, UPT, UPT, UR42, 0x70, URZ ;  /* 0x000000702a0a8890 */ /* 0x000fe2000fffe0ff */
[----:B------:R-:W-:Y:S01]  /*57f0*/  LOP3.LUT R15, R15, 0x1, RZ, 0x3c, !PT ;  /* 0x000000010f0f7812 */ /* 0x000fe200078e3cff */
[----:B------:R-:W-:Y:S01]  /*5800*/  @!UP0 UIADD3 UR8, UPT, UPT, UR21, 0x3a00, URZ ;  /* 0x00003a0015088890 */ /* 0x000fe2000fffe0ff */
[----:B------:R-:W-:Y:S01]  /*5810*/  IMAD.U32 R8, RZ, RZ, UR5 ;  /* 0x00000005ff087e24 */ /* 0x000fe2000f8e00ff */
[----:B------:R-:W-:Y:S01]  /*5820*/  VOTEU.ALL UP0, P1 ;  /* 0x0000000000ff7886 */ /* 0x000fe20000800000 */
[----:B------:R-:W-:Y:S01]  /*5830*/  UMOV UR19, UR43 ;  /* 0x0000002b00137c82 */ /* 0x000fe20008000000 */
[----:B------:R-:W-:Y:S01]  /*5840*/  UMOV UR20, UR36 ;  /* 0x0000002400147c82 */ /* 0x000fe20008000000 */
[----:B------:R-:W-:Y:S01]  /*5850*/  UMOV UR11, UR43 ;  /* 0x0000002b000b7c82 */ /* 0x000fe20008000000 */
[----:B------:R-:W-:Y:S01]  /*5860*/  UMOV UR12, UR36 ;  /* 0x00000024000c7c82 */ /* 0x000fe20008000000 */
[----:B------:R-:W-:Y:S01]  /*5870*/  UMOV UR9, UR17 ;  /* 0x0000001100097c82 */ /* 0x000fe20008000000 */
[----:B------:R-:W-:Y:S01]  /*5880*/  IMAD.U32 R9, RZ, RZ, UR4 ;  /* 0x00000004ff097e24 */ /* 0x000fe2000f8e00ff */
[----:B------:R-:W-:Y:S01]  /*5890*/  @!P1 R2UR UR4, R8 ;  /* 0x00000000080492ca */ /* 0x000fe200000e0000 */
[----:B------:R-:W-:Y:S01]  /*58a0*/  UMOV UR36, UR29 ;  /* 0x0000001d00247c82 */ /* 0x000fe20008000000 */
[----:B------:R-:W-:Y:S02]  /*58b0*/  LOP3.LUT R13, R13, R0, RZ, 0x3c, !PT ;  /* 0x000000000d0d7212 */ /* 0x000fe400078e3cff */
[----:B------:R-:W-:Y:S02]  /*58c0*/  @!P1 R2UR UR5, R9 ;  /* 0x00000000090592ca */ /* 0x000fe400000e0000 */
[----:B------:R-:W-:Y:S11]  /*58d0*/  SEL R14, R14, RZ, P0 ;  /* 0x000000ff0e0e7207 */ /* 0x000ff60000000000 */
[----:B------:R1:W-:Y:S01]  /*58e0*/  @!UP0 UTMALDG.3D [UR16], [UR4], desc[UR6] ;  /* 0x00000610040085b4 */ /* 0x0003e20008011000 */
[----:B------:R-:W-:Y:S05]  /*58f0*/  VOTEU.ALL UP0, P1 ;  /* 0x0000000000ff7886 */ /* 0x000fea0000800000 */
[----:B------:R2:W-:Y:S01]  /*5900*/  @!UP0 UTMALDG.3D [UR8], [UR4], desc[UR6] ;  /* 0x00000608040085b4 */ /* 0x0005e20008011000 */
[----:B------:R2:W-:Y:S01]  /*5910*/  @!P1 SYNCS.ARRIVE.TRANS64.RED.A0TR RZ, [UR21+0x48], R7 ;  /* 0x00004807ffff99a7 */ /* 0x0005e20008300415 */
[----:B------:R-:W-:Y:S01]  /*5920*/  SYNCS.ARRIVE.TRANS64.RED.A1T0 RZ, [UR37], RZ ;  /* 0x000000ffffff79a7 */ /* 0x000fe20008100425 */
[----:B-1----:R-:W-:Y:S01]  /*5930*/  UIADD3 UR20, UPT, UPT, UR14, UR26, URZ ;  /* 0x0000001a0e147290 */ /* 0x002fe2000fffe0ff */
[----:B------:R-:W-:Y:S11]  /*5940*/  BRA.U UP1, `(.L_x_99) ;  /* 0xfffffff101047547 */ /* 0x000ff6000b83ffff */
[----:B------:R-:W-:-:S04]  /*5950*/  SHF.L.U32 R2, R15, 0x1f, RZ ;  /* 0x0000001f0f027819 */ /* 0x000fc800000006ff */
[----:B------:R-:W1:Y:S02]  /*5960*/  SYNCS.PHASECHK.TRANS64.TRYWAIT P0, [UR21+0x50], R2 ;  /* 0x00005002ff0075a7 */ /* 0x000e640008001115 */
[----:B-1----:R-:W-:Y:S05]  /*5970*/  @!P0 BRA `(.L_x_100) ;  /* 0x00000040004c8947 */ /* 0x002fea0003800000 */
.L_x_191:
[----:B------:R-:W3:Y:S02]  /*5980*/  SYNCS.PHASECHK.TRANS64.TRYWAIT P0, [UR21+0x58], R2 ;  /* 0x00005802ff0075a7 */ /* 0x000ee40008001115 */
[----:B---3--:R-:W-:Y:S05]  /*5990*/  @!P0 BRA `(.L_x_101) ;  /* 0x00000040005c8947 */ /* 0x008fea0003800000 */
.L_x_193:
[----:B------:R-:W3:Y:S02]  /*59a0*/  SYNCS.PHASECHK.TRANS64.TRYWAIT P0, [UR21+0x60], R2 ;  /* 0x00006002ff0075a7 */ /* 0x000ee40008001115 */
[----:B---3--:R-:W-:Y:S05]  /*59b0*/  @!P0 BRA `(.L_x_102) ;  /* 0x00000040006c8947 */ /* 0x008fea0003800000 */
.L_x_195:
[----:B-1----:R-:W-:-:S07]  /*59c0*/  MOV R0, UR21 ;  /* 0x0000001500007c02 */ /* 0x002fce0008000f00 */
.L_x_103:
[----:B-1----:R-:W-:-:S04]  /*59d0*/  SHF.L.U32 R2, R15, 0x1f, RZ ;  /* 0x0000001f0f027819 */ /* 0x002fc800000006ff */
[----:B------:R1:W3:Y:S03]  /*59e0*/  SYNCS.PHASECHK.TRANS64.TRYWAIT P0, [R0+URZ+0x68], R2 ;  /* 0x00006802000075a7 */ /* 0x0002e600080011ff */
[----:B---3--:R-:W-:Y:S05]  /*59f0*/  @!P0 NANOSLEEP.SYNCS 0x989680 ;  /* 0x009896800000895d */ /* 0x008fea0003900000 */
[----:B------:R-:W3:Y:S02]  /*5a00*/  @!P0 SYNCS.PHASECHK.TRANS64 P0, [R0+URZ+0x68], R2 ;  /* 0x00006802000085a7 */ /* 0x000ee400080010ff */
[----:B--23--:R-:W-:Y:S05]  /*5a10*/  @P0 EXIT ;  /* 0x000000000000094d */ /* 0x00cfea0003800000 */
[----:B------:R-:W-:Y:S05]  /*5a20*/  BRA `(.L_x_103) ;  /* 0xfffffffc00e87947 */ /* 0x000fea000383ffff */
.L_x_88:
[----:B------:R-:W-:-:S06]  /*5a30*/  UISETP.GE.AND UP0, UPT, UR21, 0x4, UPT ;  /* 0x000000041500788c */ /* 0x000fcc000bf06270 */
[----:B------:R-:W-:-:S13]  /*5a40*/  PLOP3.LUT P0, PT, PT, PT, UP0, 0x80, 0x8 ;  /* 0x000000000008781c */ /* 0x000fda0003f0f008 */
[----:B------:R-:W-:Y:S05]  /*5a50*/  @!P0 EXIT ;  /* 0x000000000000894d */ /* 0x000fea0003800000 */
[----:B------:R-:W-:Y:S01]  /*5a60*/  BAR.SYNC.DEFER_BLOCKING 0x6, 0xa0 ;  /* 0x0182800000007b1d */ /* 0x000fe20000010000 */
[C---:B------:R-:W-:Y:S01]  /*5a70*/  IMAD.SHL.U32 R45, R60.reuse, 0x10, RZ ;  /* 0x000000103c2d7824 */ /* 0x040fe200078e00ff */
[C---:B------:R-:W-:Y:S01]  /*5a80*/  SHF.L.U32 R3, R47.reuse, 0x15, RZ ;  /* 0x000000152f037819 */ /* 0x040fe200000006ff */
[C---:B------:R-:W-:Y:S02]  /*5a90*/  IMAD.U32 R23, R60.reuse, 0x10000, RZ ;  /* 0x000100003c177824 */ /* 0x040fe400078e00ff */
[----:B------:R-:W-:Y:S02]  /*5aa0*/  HFMA2 R59, -RZ, RZ, 0, 5.9604644775390625e-08 ;  /* 0x00000001ff3b7431 */ /* 0x000fe400000001ff */
[----:B------:R-:W-:Y:S01]  /*5ab0*/  IMAD.SHL.U32 R2, R60, 0x2, RZ ;  /* 0x000000023c027824 */ /* 0x000fe200078e00ff */
[----:B------:R-:W-:Y:S01]  /*5ac0*/  UMOV UR43, 0x400 ;  /* 0x00000400002b7882 */ /* 0x000fe20000000000 */
[----:B------:R-:W1:Y:S01]  /*5ad0*/  LDCU.64 UR4, c[0x0][0x890] ;  /* 0x00011200ff0477ac */ /* 0x000e620008000a00 */
[----:B------:R-:W2:Y:S01]  /*5ae0*/  LDC.64 R42, c[0x0][0x8b0] ;  /* 0x00022c00ff2a7b82 */ /* 0x000ea20000000a00 */
[----:B------:R-:W-:Y:S01]  /*5af0*/  IMAD.SHL.U32 R6, R47, 0x200, RZ ;  /* 0x000002002f067824 */ /* 0x000fe200078e00ff */
[C---:B------:R-:W-:Y:S01]  /*5b00*/  LOP3.LUT R7, R45.reuse, 0x40, RZ, 0xc0, !PT ;  /* 0x000000402d077812 */ /* 0x040fe200078ec0ff */
[----:B------:R-:W-:Y:S01]  /*5b10*/  ULEA UR43, UR47, UR43, 0x18 ;  /* 0x0000002b2f2b7291 */ /* 0x000fe2000f8ec0ff */
[----:B------:R-:W-:Y:S01]  /*5b20*/  LOP3.LUT R44, R45, 0x5b0, RZ, 0xc0, !PT ;  /* 0x000005b02d2c7812 */ /* 0x000fe200078ec0ff */
[----:B------:R-:W-:Y:S01]  /*5b30*/  IMAD.MOV.U32 R22, RZ, RZ, RZ ;  /* 0x000000ffff167224 */ /* 0x000fe200078e00ff */
[----:B------:R-:W-:Y:S01]  /*5b40*/  LOP3.LUT R3, R3, 0x200000, RZ, 0xc0, !PT ;  /* 0x0020000003037812 */ /* 0x000fe200078ec0ff */
[----:B------:R-:W-:Y:S01]  /*5b50*/  IMAD.MOV.U32 R58, RZ, RZ, RZ ;  /* 0x000000ffff3a7224 */ /* 0x000fe200078e00ff */
[----:B------:R-:W3:Y:S01]  /*5b60*/  LDC.64 R40, c[0x0][0x8a8] ;  /* 0x00022a00ff287b82 */ /* 0x000ee20000000a00 */
[----:B------:R-:W-:Y:S01]  /*5b70*/  LOP3.LUT R2, R7, 0x8, R2, 0xf8, !PT ;  /* 0x0000000807027812 */ /* 0x000fe200078ef802 */
[----:B------:R-:W-:Y:S01]  /*5b80*/  IMAD.MOV.U32 R55, RZ, RZ, RZ ;  /* 0x000000ffff377224 */ /* 0x000fe200078e00ff */
[----:B------:R-:W-:Y:S01]  /*5b90*/  LOP3.LUT R44, R44, 0x200, R6, 0xf8, !PT ;  /* 0x000002002c2c7812 */ /* 0x000fe200078ef806 */
[----:B------:R-:W4:Y:S01]  /*5ba0*/  LDCU UR60, c[0x0][0x370] ;  /* 0x00006e00ff3c77ac */ /* 0x000f220008000800 */
[----:B------:R-:W-:-:S02]  /*5bb0*/  LOP3.LUT R23, R3, 0x400000, R23, 0xf8, !PT ;  /* 0x0040000003177812 */ /* 0x000fc400078ef817 */
[----:B------:R-:W-:Y:S01]  /*5bc0*/  LOP3.LUT P0, RZ, R45, 0x40, RZ, 0xc0, !PT ;  /* 0x000000402dff7812 */ /* 0x000fe2000780c0ff */
[----:B------:R-:W4:Y:S01]  /*5bd0*/  LDS R0, [UR43+0x130] ;  /* 0x0001302bff007984 */ /* 0x000f220008000800 */
[----:B-1----:R-:W-:Y:S01]  /*5be0*/  IMAD.U32 R49, RZ, RZ, UR4 ;  /* 0x00000004ff317e24 */ /* 0x002fe2000f8e00ff */
[----:B------:R-:W-:Y:S01]  /*5bf0*/  UIADD3 UR4, UPT, UPT, UR43, 0x200, URZ ;  /* 0x000002002b047890 */ /* 0x000fe2000fffe0ff */
[----:B------:R-:W-:Y:S01]  /*5c00*/  LOP3.LUT R44, R44, R2, RZ, 0xfc, !PT ;  /* 0x000000022c2c7212 */ /* 0x000fe200078efcff */
[----:B------:R-:W-:Y:S01]  /*5c10*/  IMAD.U32 R48, RZ, RZ, UR5 ;  /* 0x00000005ff307e24 */ /* 0x000fe2000f8e00ff */
[----:B------:R-:W-:Y:S01]  /*5c20*/  P2R R2, PR, RZ, 0x1 ;  /* 0x00000001ff027803 */ /* 0x000fe20000000000 */
[----:B------:R-:W1:Y:S01]  /*5c30*/  LDCU UR42, c[0x0][0xb0c] ;  /* 0x00016180ff2a77ac */ /* 0x000e620008000800 */
[----:B------:R-:W-:Y:S01]  /*5c40*/  LOP3.LUT R60, R60, 0x60, RZ, 0xc0, !PT ;  /* 0x000000603c3c7812 */ /* 0x000fe200078ec0ff */
[----:B------:R-:W-:Y:S01]  /*5c50*/  IMAD.U32 R52, RZ, RZ, UR4 ;  /* 0x00000004ff347e24 */ /* 0x000fe2000f8e00ff */
[----:B------:R-:W-:Y:S01]  /*5c60*/  MOV R57, RZ ;  /* 0x000000ff00397202 */ /* 0x000fe20000000f00 */
[----:B------:R-:W1:Y:S01]  /*5c70*/  LDCU UR39, c[0x0][0xb30] ;  /* 0x00016600ff2777ac */ /* 0x000e620008000800 */
[----:B------:R-:W1:Y:S01]  /*5c80*/  LDCU.64 UR54, c[0x0][0x888] ;  /* 0x00011100ff3677ac */ /* 0x000e620008000a00 */
[----:B------:R-:W1:Y:S01]  /*5c90*/  LDCU.64 UR40, c[0x0][0xb28] ;  /* 0x00016500ff2877ac */ /* 0x000e620008000a00 */
[----:B------:R-:W1:Y:S01]  /*5ca0*/  LDCU.128 UR56, c[0x0][0xb10] ;  /* 0x00016200ff3877ac */ /* 0x000e620008000c00 */
[----:B------:R-:W1:Y:S01]  /*5cb0*/  LDCU UR53, c[0x0][0x374] ;  /* 0x00006e80ff3577ac */ /* 0x000e620008000800 */
[----:B------:R-:W-:Y:S01]  /*5cc0*/  UMOV UR52, URZ ;  /* 0x000000ff00347c82 */ /* 0x000fe20008000000 */
[----:B------:R-:W-:Y:S01]  /*5cd0*/  UMOV UR46, URZ ;  /* 0x000000ff002e7c82 */ /* 0x000fe20008000000 */
[----:B-1234-:R-:W-:-:S07]  /*5ce0*/  IMAD.IADD R23, R0, 0x1, R23 ;  /* 0x0000000100177824 */ /* 0x01efce00078e0217 */
.L_x_147:
[----:B------:R-:W-:Y:S02]  /*5cf0*/  LEA R3, R55, UR43, 0x3 ;  /* 0x0000002b37037c11 */ /* 0x000fe4000f8e18ff */
[----:B------:R-:W-:Y:S02]  /*5d00*/  SHF.L.U32 R0, R57, 0x1f, RZ ;  /* 0x0000001f39007819 */ /* 0x000fe400000006ff */
[----:B-1----:R-:W-:Y:S02]  /*5d10*/  LEA R4, R55, UR43, 0x4 ;  /* 0x0000002b37047c11 */ /* 0x002fe4000f8e20ff */
[----:B------:R-:W1:Y:S02]  /*5d20*/  SYNCS.PHASECHK.TRANS64.TRYWAIT P0, [R3+URZ+0x80], R0 ;  /* 0x00008000030075a7 */ /* 0x000e6400080011ff */
[----:B-1----:R-:W-:Y:S05]  /*5d30*/  @!P0 BRA `(.L_x_104) ;  /* 0x0000003c00a48947 */ /* 0x002fea0003800000 */
.L_x_196:
[----:B------:R-:W2:Y:S01]  /*5d40*/  LDS.128 R4, [R4+0x110] ;  /* 0x0001100004047984 */ /* 0x000ea20000000c00 */
[----:B------:R-:W-:Y:S01]  /*5d50*/  UISETP.GE.AND UP0, UPT, UR45, 0x1, UPT ;  /* 0x000000012d00788c */ /* 0x000fe2000bf06270 */
[----:B------:R-:W-:Y:S01]  /*5d60*/  @!PT LDS RZ, [RZ] ;  /* 0x00000000fffff984 */ /* 0x000fe20000000800 */
[----:B------:R-:W-:Y:S01]  /*5d70*/  @!PT LDS RZ, [RZ] ;  /* 0x00000000fffff984 */ /* 0x000fe20000000800 */
[----:B------:R-:W-:Y:S01]  /*5d80*/  @!PT LDS RZ, [RZ] ;  /* 0x00000000fffff984 */ /* 0x000fe20000000800 */
[----:B------:R-:W-:Y:S01]  /*5d90*/  @!PT LDS RZ, [RZ] ;  /* 0x00000000fffff984 */ /* 0x000fe20000000800 */
[----:B------:R3:W-:Y:S06]  /*5da0*/  MEMBAR.ALL.CTA ;  /* 0x0000000000007992 */ /* 0x0007ec0000008000 */
[----:B---3--:R-:W3:Y:S01]  /*5db0*/  FENCE.VIEW.ASYNC.S ;  /* 0x00000000000073c6 */ /* 0x008ee20000000000 */
[----:B--2---:R-:W-:Y:S11]  /*5dc0*/  LOP3.LUT P0, RZ, R6, 0x1, RZ, 0xc0, !PT ;  /* 0x0000000106ff7812 */ /* 0x004ff6000780c0ff */
[----:B------:R-:W-:Y:S02]  /*5dd0*/  @!UPT UIADD3 URZ, UPT, UPT, URZ, URZ, URZ ;  /* 0x000000fffffff290 */ /* 0x000fe4000fffe0ff */
[----:B---3--:R-:W-:Y:S01]  /*5de0*/  VOTEU.ANY UP1, P0 ;  /* 0x0000000000ff7886 */ /* 0x008fe20000020100 */
[----:B------:R-:W-:Y:S01]  /*5df0*/  PLOP3.LUT P0, PT, PT, PT, UP1, 0x80, 0x8 ;  /* 0x000000000008781c */ /* 0x000fe20003f0f018 */
[----:B------:R-:W-:Y:S11]  /*5e00*/  UP2UR UR62, UPR, URZ, 0x2 ;  /* 0x00000002ff3e7883 */ /* 0x000ff60008000000 */
[----:B------:R-:W-:Y:S01]  /*5e10*/  @!UPT UIADD3 URZ, UPT, UPT, URZ, URZ, URZ ;  /* 0x000000fffffff290 */ /* 0x000fe2000fffe0ff */
[----:B-1----:R-:W-:Y:S02]  /*5e20*/  @P0 SHF.R.U32.HI R0, RZ, 0x10, R5 ;  /* 0x00000010ff000819 */ /* 0x002fe40000011605 */
        /* <DEDUP_REMOVED lines=12> */
[----:B------:R-:W2:Y:S01]  /*5ef0*/  LDCU UR12, c[0x0][0xb20] ;  /* 0x00016400ff0c77ac */ /* 0x000ea20008000800 */
[----:B------:R-:W-:Y:S02]  /*5f00*/  UIMAD.WIDE.U32 UR4, UR53, UR59, URZ ;  /* 0x0000003b350472a5 */ /* 0x000fe4000f8e00ff */
[----:B------:R-:W-:Y:S02]  /*5f10*/  UIMAD.WIDE.U32 UR6, UR60, UR56, URZ ;  /* 0x000000383c0672a5 */ /* 0x000fe4000f8e00ff */
[----:B------:R-:W-:Y:S02]  /*5f20*/  UISETP.NE.AND UP0, UPT, UR58, 0x1, UPT ;  /* 0x000000013a00788c */ /* 0x000fe4000bf05270 */
[----:B------:R-:W-:Y:S02]  /*5f30*/  UIMAD.WIDE.U32 UR8, UR37, UR59, URZ ;  /* 0x0000003b250872a5 */ /* 0x000fe4000f8e00ff */
[----:B------:R-:W-:Y:S02]  /*5f40*/  UIMAD.WIDE.U32 UR10, UR38, UR56, URZ ;  /* 0x00000038260a72a5 */ /* 0x000fe4000f8e00ff */
[----:B------:R-:W-:Y:S02]  /*5f50*/  UISETP.NE.AND UP1, UPT, UR42, 0x1, UPT ;  /* 0x000000012a00788c */ /* 0x000fe4000bf25270 */
[----:B------:R-:W-:Y:S01]  /*5f60*/  UISETP.NE.AND UP2, UPT, UR45, 0x1, UPT ;  /* 0x000000012d00788c */ /* 0x000fe2000bf45270 */
[----:B------:R-:W-:Y:S02]  /*5f70*/  UMOV UR4, UR5 ;  /* 0x0000000500047c82 */ /* 0x000fe40008000000 */
[----:B--2---:R-:W-:Y:S03]  /*5f80*/  USHF.R.U32.HI UR5, URZ, UR12, UR4 ;  /* 0x0000000cff057299 */ /* 0x004fe60008011604 */
[----:B------:R-:W-:Y:S02]  /*5f90*/  UMOV UR4, UR7 ;  /* 0x0000000700047c82 */ /* 0x000fe40008000000 */
[----:B------:R-:W-:Y:S02]  /*5fa0*/  USHF.R.U32.HI UR7, URZ, UR57, UR4 ;  /* 0x00000039ff077299 */ /* 0x000fe40008011604 */
[----:B------:R-:W-:Y:S02]  /*5fb0*/  USEL UR4, UR53, UR5, !UP0 ;  /* 0x0000000535047287 */ /* 0x000fe4000c000000 */
[----:B------:R-:W-:Y:S01]  /*5fc0*/  USEL UR7, UR60, UR7, !UP1 ;  /* 0x000000073c077287 */ /* 0x000fe2000c800000 */
[----:B------:R-:W-:Y:S01]  /*5fd0*/  UMOV UR5, UR9 ;  /* 0x0000000900057c82 */ /* 0x000fe20008000000 */
[----:B------:R-:W-:Y:S02]  /*5fe0*/  UIMAD.WIDE.U32 UR8, UR4, UR40, URZ ;  /* 0x00000028040872a5 */ /* 0x000fe4000f8e00ff */
[----:B------:R-:W-:Y:S03]  /*5ff0*/  USHF.R.U32.HI UR6, URZ, UR12, UR5 ;  /* 0x0000000cff067299 */ /* 0x000fe60008011605 */
[----:B------:R-:W-:Y:S01]  /*6000*/  UMOV UR5, UR11 ;  /* 0x0000000b00057c82 */ /* 0x000fe20008000000 */
[----:B------:R-:W-:Y:S02]  /*6010*/  UIMAD.WIDE.U32 UR10, UR7, UR40, URZ ;  /* 0x00000028070a72a5 */ /* 0x000fe4000f8e00ff */
[----:B------:R-:W-:Y:S02]  /*6020*/  USHF.R.U32.HI UR12, URZ, UR57, UR5 ;  /* 0x00000039ff0c7299 */ /* 0x000fe40008011605 */
[----:B------:R-:W-:Y:S01]  /*6030*/  USEL UR6, UR37, UR6, !UP0 ;  /* 0x0000000625067287 */ /* 0x000fe2000c000000 */
[----:B------:R-:W-:Y:S02]  /*6040*/  UMOV UR5, UR9 ;  /* 0x0000000900057c82 */ /* 0x000fe40008000000 */
[----:B------:R-:W-:Y:S01]  /*6050*/  UMOV UR10, UR11 ;  /* 0x0000000b000a7c82 */ /* 0x000fe20008000000 */
[----:B------:R-:W-:Y:S02]  /*6060*/  @UP2 USHF.R.U32.HI UR4, URZ, UR41, UR5 ;  /* 0x00000029ff042299 */ /* 0x000fe40008011605 */
[----:B------:R-:W-:Y:S02]  /*6070*/  @UP2 USHF.R.U32.HI UR7, URZ, UR41, UR10 ;  /* 0x00000029ff072299 */ /* 0x000fe4000801160a */
[----:B------:R-:W-:Y:S02]  /*6080*/  UIMAD UR4, UR45, UR4, URZ ;  /* 0x000000042d0472a4 */ /* 0x000fe4000f8e02ff */
        /* <DEDUP_REMOVED lines=8> */
[----:B------:R-:W-:Y:S02]  /*6110*/  USEL UR11, UR6, UR4, !UP2 ;  /* 0x00000004060b7287 */ /* 0x000fe4000d000000 */
[----:B------:R-:W-:Y:S02]  /*6120*/  UIADD3 UR8, UPT, UPT, -UR5, URZ, URZ ;  /* 0x000000ff05087290 */ /* 0x000fe4000fffe1ff */
[----:B------:R-:W-:Y:S01]  /*6130*/  UIADD3 UR10, UPT, UPT, -UR11, URZ, URZ ;  /* 0x000000ff0b0a7290 */ /* 0x000fe2000fffe1ff */
[----:B------:R-:W-:Y:S01]  /*6140*/  @!UP0 UMOV UR4, UR9 ;  /* 0x0000000900048c82 */ /* 0x000fe20008000000 */
[----:B------:R-:W-:Y:S02]  /*6150*/  UIADD3 UR9, UPT, UPT, -UR6, URZ, URZ ;  /* 0x000000ff06097290 */ /* 0x000fe4000fffe1ff */
[----:B------:R-:W-:Y:S02]  /*6160*/  @!UP0 USHF.R.U32.HI UR4, URZ, UR41, UR4 ;  /* 0x00000029ff048299 */ /* 0x000fe40008011604 */
[----:B------:R-:W-:Y:S02]  /*6170*/  UIMAD UR10, UR45, UR10, UR6 ;  /* 0x0000000a2d0a72a4 */ /* 0x000fe4000f8e0206 */
[----:B------:R-:W-:Y:S04]  /*6180*/  @!UP0 USEL UR4, UR5, UR4, !UP2 ;  /* 0x0000000405048287 */ /* 0x000fe8000d000000 */
[----:B------:R-:W-:Y:S02]  /*6190*/  @!UP0 UIMAD UR10, UR7, UR10, UR4 ;  /* 0x0000000a070a82a4 */ /* 0x000fe4000f8e0204 */
[----:B------:R-:W-:Y:S02]  /*61a0*/  @!UP0 UIADD3 UR11, UPT, UPT, UR11, -UR4, URZ ;  /* 0x800000040b0b8290 */ /* 0x000fe4000fffe0ff */
[----:B------:R-:W-:Y:S02]  /*61b0*/  UIMAD UR7, UR42, UR8, UR38 ;  /* 0x000000082a0772a4 */ /* 0x000fe4000f8e0226 */
[----:B------:R-:W-:Y:S02]  /*61c0*/  @!UP0 UIMAD UR6, UR11, UR45, UR5 ;  /* 0x0000002d0b0682a4 */ /* 0x000fe4000f8e0205 */
[----:B------:R-:W-:Y:S01]  /*61d0*/  UIMAD UR4, UR58, UR9, UR37 ;  /* 0x000000093a0472a4 */ /* 0x000fe2000f8e0225 */
[----:B------:R-:W-:Y:S02]  /*61e0*/  @!UP0 UMOV UR5, UR10 ;  /* 0x0000000a00058c82 */ /* 0x000fe40008000000 */
[----:B------:R-:W-:Y:S02]  /*61f0*/  UIMAD UR38, UR5, UR42, UR7 ;  /* 0x0000002a052672a4 */ /* 0x000fe4000f8e0207 */
[----:B------:R-:W-:Y:S11]  /*6200*/  UIMAD UR37, UR6, UR58, UR4 ;  /* 0x0000003a062572a4 */ /* 0x000ff6000f8e0204 */
[----:B------:R-:W-:Y:S01]  /*6210*/  @!UPT UIADD3 URZ, UPT, UPT, URZ, URZ, URZ ;  /* 0x000000fffffff290 */ /* 0x000fe2000fffe0ff */
.L_x_105:
[----:B------:R-:W-:Y:S01]  /*6220*/  UISETP.NE.AND UP0, UPT, UR39, 0x1, UPT ;  /* 0x000000012700788c */ /* 0x000fe2000bf05270 */
[----:B------:R-:W-:Y:S01]  /*6230*/  LOP3.LUT P0, RZ, R52, 0x90, RZ, 0xc0, !PT ;  /* 0x0000009034ff7812 */ /* 0x000fe2000780c0ff */
[----:B------:R-:W-:Y:S01]  /*6240*/  USHF.L.U32 UR50, UR20, 0x6, URZ ;  /* 0x0000000614327899 */ /* 0x000fe200080006ff */
[----:B------:R-:W-:Y:S01]  /*6250*/  BSSY.RECONVERGENT B6, `(.L_x_106) ;  /* 0x0000034000067945 */ /* 0x000fe20003800200 */
[----:B------:R-:W-:Y:S01]  /*6260*/  USHF.L.U32 UR49, UR24, 0x7, URZ ;  /* 0x0000000718317899 */ /* 0x000fe200080006ff */
[----:B------:R-:W-:Y:S06]  /*6270*/  IADD3 R55, PT, PT, R55, 0x1, RZ ;  /* 0x0000000137377810 */ /* 0x000fec0007ffe0ff */
[----:B------:R-:W2:Y:S01]  /*6280*/  @!UP0 LDCU.128 UR12, c[0x0][0xb10] ;  /* 0x00016200ff0c87ac */ /* 0x000ea20008000c00 */
[----:B------:R-:W3:Y:S01]  /*6290*/  @!UP0 LDCU UR5, c[0x0][0xb0c] ;  /* 0x00016180ff0587ac */ /* 0x000ee20008000800 */
[----:B------:R-:W4:Y:S01]  /*62a0*/  @!UP0 LDCU UR10, c[0x0][0xb20] ;  /* 0x00016400ff0a87ac */ /* 0x000f220008000800 */
[----:B--2---:R-:W-:Y:S02]  /*62b0*/  UIMAD.WIDE.U32 UR8, UR38, UR12, URZ ;  /* 0x0000000c260872a5 */ /* 0x004fe4000f8e00ff */
[----:B------:R-:W-:Y:S02]  /*62c0*/  UIMAD.WIDE.U32 UR6, UR37, UR15, URZ ;  /* 0x0000000f250672a5 */ /* 0x000fe4000f8e00ff */
[----:B------:R-:W-:Y:S03]  /*62d0*/  @!UP0 UISETP.NE.AND UP1, UPT, UR14, 0x1, UPT ;  /* 0x000000010e00888c */ /* 0x000fe6000bf25270 */
[----:B------:R-:W-:Y:S01]  /*62e0*/  @!UP0 UMOV UR4, UR9 ;  /* 0x0000000900048c82 */ /* 0x000fe20008000000 */
[----:B---3--:R-:W-:Y:S02]  /*62f0*/  @!UP0 UISETP.NE.AND UP2, UPT, UR5, 0x1, UPT ;  /* 0x000000010500888c */ /* 0x008fe4000bf45270 */
[----:B------:R-:W-:Y:S01]  /*6300*/  @!UP0 USHF.R.U32.HI UR4, URZ, UR13, UR4 ;  /* 0x0000000dff048299 */ /* 0x000fe20008011604 */
[----:B------:R-:W-:Y:S02]  /*6310*/  @!UP0 UMOV UR6, UR7 ;  /* 0x0000000700068c82 */ /* 0x000fe40008000000 */
[----:B----4-:R-:W-:Y:S02]  /*6320*/  @!UP0 USHF.R.U32.HI UR6, URZ, UR10, UR6 ;  /* 0x0000000aff068299 */ /* 0x010fe40008011606 */
[----:B------:R-:W-:Y:S02]  /*6330*/  @!UP0 USEL UR7, UR38, UR4, !UP2 ;  /* 0x0000000426078287 */ /* 0x000fe4000d000000 */
[----:B------:R-:W-:Y:S04]  /*6340*/  @!UP0 USEL UR6, UR37, UR6, !UP1 ;  /* 0x0000000625068287 */ /* 0x000fe8000c800000 */
[----:B------:R-:W-:Y:S02]  /*6350*/  @!UP0 UIADD3 UR4, UPT, UPT, -UR7, UR6, URZ ;  /* 0x0000000607048290 */ /* 0x000fe4000fffe1ff */
[----:B------:R-:W-:Y:S02]  /*6360*/  @!UP0 UIADD3 UR6, UPT, UPT, UR7, -UR6, URZ ;  /* 0x8000000607068290 */ /* 0x000fe4000fffe0ff */
[----:B------:R-:W-:Y:S02]  /*6370*/  @!UP0 UIMAD UR38, UR4, UR5, UR38 ;  /* 0x00000005042682a4 */ /* 0x000fe4000f8e0226 */
[----:B------:R-:W-:Y:S01]  /*6380*/  @!UP0 UIMAD UR37, UR6, UR14, UR37 ;  /* 0x0000000e062582a4 */ /* 0x000fe2000f8e0225 */
[----:B------:R-:W-:Y:S11]  /*6390*/  @!P0 BRA `(.L_x_107) ;  /* 0x00000000007c8947 */ /* 0x000ff60003800000 */
[----:B------:R-:W2:Y:S01]  /*63a0*/  LDCU.64 UR8, c[0x4][0x80] ;  /* 0x01001000ff0877ac */ /* 0x000ea20008000a00 */
[----:B------:R-:W-:Y:S01]  /*63b0*/  MOV R2, 0x0 ;  /* 0x0000000000027802 */ /* 0x000fe20000000f00 */
[----:B------:R-:W-:Y:S02]  /*63c0*/  HFMA2 R12, -RZ, RZ, 0, 5.9604644775390625e-08 ;  /* 0x00000001ff0c7431 */ /* 0x000fe400000001ff */
[----:B------:R-:W-:Y:S01]  /*63d0*/  IMAD.MOV.U32 R8, RZ, RZ, 0x70 ;  /* 0x00000070ff087424 */ /* 0x000fe200078e00ff */
[----:B------:R3:W4:Y:S01]  /*63e0*/  LDC.64 R14, c[0x4][R2] ;  /* 0x01000000020e7b82 */ /* 0x0007220000000a00 */
[----:B------:R-:W1:Y:S01]  /*63f0*/  LDCU.64 UR6, c[0x4][0x88] ;  /* 0x01001100ff0677ac */ /* 0x000e620008000a00 */
[----:B------:R-:W-:Y:S01]  /*6400*/  IMAD.MOV.U32 R13, RZ, RZ, RZ ;  /* 0x000000ffff0d7224 */ /* 0x000fe200078e00ff */
[----:B------:R-:W1:Y:S01]  /*6410*/  LDCU.64 UR4, c[0x4][0x8] ;  /* 0x01000100ff0477ac */ /* 0x000e620008000a00 */
[----:B--2---:R-:W-:Y:S01]  /*6420*/  MOV R5, UR9 ;  /* 0x0000000900057c02 */ /* 0x004fe20008000f00 */
[----:B------:R-:W-:Y:S01]  /*6430*/  IMAD.U32 R4, RZ, RZ, UR8 ;  /* 0x00000008ff047e24 */ /* 0x000fe2000f8e00ff */
[----:B-1----:R-:W-:Y:S01]  /*6440*/  MOV R7, UR7 ;  /* 0x0000000700077c02 */ /* 0x002fe20008000f00 */
[----:B------:R-:W-:Y:S01]  /*6450*/  IMAD.U32 R6, RZ, RZ, UR6 ;  /* 0x00000006ff067e24 */ /* 0x000fe2000f8e00ff */
[----:B------:R-:W-:Y:S01]  /*6460*/  MOV R11, UR5 ;  /* 0x00000005000b7c02 */ /* 0x000fe20008000f00 */
[----:B------:R-:W-:Y:S02]  /*6470*/  IMAD.U32 R10, RZ, RZ, UR4 ;  /* 0x00000004ff0a7e24 */ /* 0x000fe4000f8e00ff */
[----:B------:R-:W-:Y:S07]  /*6480*/  LEPC R20, `(.L_x_108) ;  /* 0x000000001014794e */ /* 0x000fee0000000000 */
[----:B---345:R-:W-:Y:S05]  /*6490*/  CALL.ABS.NOINC R14 ;  /* 0x000000000e007343 */ /* 0x038fea0003c00000 */
.L_x_108:
[----:B------:R-:W1:Y:S01]  /*64a0*/  LDCU.64 UR8, c[0x4][0x80] ;  /* 0x01001000ff0877ac */ /* 0x000e620008000a00 */
[----:B------:R-:W2:Y:S01]  /*64b0*/  LDC.64 R2, c[0x4][R2] ;  /* 0x0100000002027b82 */ /* 0x000ea20000000a00 */
[----:B------:R-:W-:Y:S02]  /*64c0*/  HFMA2 R12, -RZ, RZ, 0, 5.9604644775390625e-08 ;  /* 0x00000001ff0c7431 */ /* 0x000fe400000001ff */
[----:B------:R-:W-:Y:S02]  /*64d0*/  IMAD.MOV.U32 R8, RZ, RZ, 0x70 ;  /* 0x00000070ff087424 */ /* 0x000fe400078e00ff */
[----:B------:R-:W-:Y:S01]  /*64e0*/  IMAD.MOV.U32 R13, RZ, RZ, RZ ;  /* 0x000000ffff0d7224 */ /* 0x000fe200078e00ff */
[----:B------:R-:W3:Y:S01]  /*64f0*/  LDCU.64 UR6, c[0x4][0x88] ;  /* 0x01001100ff0677ac */ /* 0x000ee20008000a00 */
[----:B------:R-:W4:Y:S01]  /*6500*/  LDCU.64 UR4, c[0x4][0x8] ;  /* 0x01000100ff0477ac */ /* 0x000f220008000a00 */
[----:B-1----:R-:W-:Y:S02]  /*6510*/  MOV R4, UR8 ;  /* 0x0000000800047c02 */ /* 0x002fe40008000f00 */
[----:B------:R-:W-:Y:S02]  /*6520*/  MOV R5, UR9 ;  /* 0x0000000900057c02 */ /* 0x000fe40008000f00 */
[----:B---3--:R-:W-:Y:S01]  /*6530*/  MOV R7, UR7 ;  /* 0x0000000700077c02 */ /* 0x008fe20008000f00 */
[----:B------:R-:W-:Y:S01]  /*6540*/  IMAD.U32 R6, RZ, RZ, UR6 ;  /* 0x00000006ff067e24 */ /* 0x000fe2000f8e00ff */
[----:B----4-:R-:W-:Y:S01]  /*6550*/  MOV R11, UR5 ;  /* 0x00000005000b7c02 */ /* 0x010fe20008000f00 */
[----:B------:R-:W-:Y:S02]  /*6560*/  IMAD.U32 R10, RZ, RZ, UR4 ;  /* 0x00000004ff0a7e24 */ /* 0x000fe4000f8e00ff */
[----:B------:R-:W-:Y:S07]  /*6570*/  LEPC R20, `(.L_x_107) ;  /* 0x000000001014794e */ /* 0x000fee0000000000 */
[----:B--2---:R-:W-:Y:S05]  /*6580*/  CALL.ABS.NOINC R2 ;  /* 0x0000000002007343 */ /* 0x004fea0003c00000 */
.L_x_107:
[----:B------:R-:W-:Y:S05]  /*6590*/  BSYNC.RECONVERGENT B6 ;  /* 0x0000000000067941 */ /* 0x000fea0003800200 */
.L_x_106:
[----:B------:R-:W-:Y:S02]  /*65a0*/  R2UR UR6, R51 ;  /* 0x00000000330672ca */ /* 0x000fe400000e0000 */
[----:B------:R-:W-:Y:S02]  /*65b0*/  R2UR UR5, R49 ;  /* 0x00000000310572ca */ /* 0x000fe400000e0000 */
[----:B------:R-:W-:Y:S02]  /*65c0*/  R2UR UR4, R48 ;  /* 0x00000000300472ca */ /* 0x000fe400000e0000 */
[----:B------:R-:W-:Y:S02]  /*65d0*/  ISETP.NE.U32.AND P4, PT, R42, RZ, PT ;  /* 0x000000ff2a00720c */ /* 0x000fe40003f85070 */
[----:B------:R-:W-:Y:S02]  /*65e0*/  ISETP.NE.U32.AND P2, PT, RZ, UR54, PT ;  /* 0x00000036ff007c0c */ /* 0x000fe4000bf45070 */
[----:B------:R-:W-:Y:S02]  /*65f0*/  ISETP.NE.AND.EX P4, PT, R43, RZ, PT, P4 ;  /* 0x000000ff2b00720c */ /* 0x000fe40003f85340 */
[----:B------:R-:W-:Y:S01]  /*6600*/  ISETP.NE.AND.EX P2, PT, RZ, UR55, PT, P2 ;  /* 0x00000037ff007c0c */ /* 0x000fe2000bf45320 */
[----:B------:R-:W-:Y:S02]  /*6610*/  UISETP.NE.AND UP2, UPT, UR6, URZ, UPT ;  /* 0x000000ff0600728c */ /* 0x000fe4000bf45270 */
[----:B------:R-:W-:Y:S04]  /*6620*/  UISETP.NE.U32.AND UP0, UPT, UR5, URZ, UPT ;  /* 0x000000ff0500728c */ /* 0x000fe8000bf05070 */
[----:B------:R-:W-:Y:S01]  /*6630*/  UISETP.NE.AND.EX UP1, UPT, UR4, URZ, UPT, UP0 ;  /* 0x000000ff0400728c */ /* 0x000fe2000bf25300 */
[----:B------:R-:W-:Y:S01]  /*6640*/  PLOP3.LUT P1, PT, PT, PT, UP2, 0x80, 0x8 ;  /* 0x000000000008781c */ /* 0x000fe20003f2f028 */
[----:B------:R-:W-:Y:S03]  /*6650*/  UPLOP3.LUT UP0, UPT, UPT, UPT, UPT, 0x40, 0x4 ;  /* 0x000000000004789c */ /* 0x000fe60003f0e870 */
[----:B------:R-:W-:Y:S06]  /*6660*/  @UP2 UPLOP3.LUT UP0, UPT, UPT, UPT, UP1, 0x80, 0x8 ;  /* 0x000000000008289c */ /* 0x000fec0003f0f010 */
[----:B------:R-:W-:Y:S01]  /*6670*/  PLOP3.LUT P0, PT, PT, PT, UP0, 0x80, 0x8 ;  /* 0x000000000008781c */ /* 0x000fe20003f0f008 */
[----:B------:R-:W-:Y:S01]  /*6680*/  @!UPT UIADD3 URZ, UPT, UPT, URZ, URZ, URZ ;  /* 0x000000fffffff290 */ /* 0x000fe2000fffe0ff */
[----:B------:R-:W-:Y:S11]  /*6690*/  BRA.U !UP1, `(.L_x_109) ;  /* 0x0000000109407547 */ /* 0x000ff6000b800000 */
[----:B------:R-:W-:Y:S01]  /*66a0*/  UISETP.NE.U32.AND UP0, UPT, UR54, URZ, UPT ;  /* 0x000000ff3600728c */ /* 0x000fe2000bf05070 */
[----:B------:R-:W-:Y:S01]  /*66b0*/  R2UR UR6, R49 ;  /* 0x00000000310672ca */ /* 0x000fe200000e0000 */
[----:B------:R-:W2:Y:S01]  /*66c0*/  LDCU.64 UR8, c[0x0][0x358] ;  /* 0x00006b00ff0877ac */ /* 0x000ea20008000a00 */
[----:B------:R-:W-:Y:S02]  /*66d0*/  HFMA2 R46, -RZ, RZ, 0, 5.9604644775390625e-08 ;  /* 0x00000001ff2e7431 */ /* 0x000fe400000001ff */
[----:B-1----:R-:W-:Y:S01]  /*66e0*/  IMAD.MOV.U32 R0, RZ, RZ, 0x1 ;  /* 0x00000001ff007424 */ /* 0x002fe200078e00ff */
[----:B------:R-:W-:Y:S06]  /*66f0*/  UISETP.NE.AND.EX UP0, UPT, UR55, URZ, UPT, UP0 ;  /* 0x000000ff3700728c */ /* 0x000fec000bf05300 */
[----:B------:R-:W-:Y:S05]  /*6700*/  PLOP3.LUT P3, PT, PT, PT, UP0, 0x80, 0x8 ;  /* 0x000000000008781c */ /* 0x000fea0003f6f008 */
[----:B------:R-:W1:Y:S01]  /*6710*/  @UP0 LDCU.64 UR4, c[0x0][0x888] ;  /* 0x00011100ff0407ac */ /* 0x000e620008000a00 */
[----:B------:R-:W-:Y:S07]  /*6720*/  @UP0 UIMAD UR6, UR36, UR6, URZ ;  /* 0x00000006240602a4 */ /* 0x000fee000f8e02ff */
[----:B------:R-:W-:Y:S01]  /*6730*/  @!P3 PRMT R46, R0, 0x7610, R46 ;  /* 0x00007610002eb816 */ /* 0x000fe2000000002e */
[----:B-1----:R-:W-:Y:S06]  /*6740*/  @UP0 UIMAD.WIDE UR4, UR6, 0x4, UR4 ;  /* 0x00000004060408a5 */ /* 0x002fec000f8e0204 */
[----:B------:R-:W-:Y:S02]  /*6750*/  IMAD.U32 R2, RZ, RZ, UR4 ;  /* 0x00000004ff027e24 */ /* 0x000fe4000f8e00ff */
[----:B------:R-:W-:Y:S03]  /*6760*/  IMAD.U32 R3, RZ, RZ, UR5 ;  /* 0x00000005ff037e24 */ /* 0x000fe6000f8e00ff */
[----:B------:R-:W1:Y:S02]  /*6770*/  @!UP0 LDCU UR4, c[0x0][0x880] ;  /* 0x00011000ff0487ac */ /* 0x000e640008000800 */
[----:B--2--5:R2:W5:Y:S02]  /*6780*/  @P3 LDG.E R27, desc[UR8][R2.64] ;  /* 0x00000008021b3981 */ /* 0x024564000c1e1900 */
[----:B-12---:R-:W-:Y:S02]  /*6790*/  @!P3 MOV R27, UR4 ;  /* 0x00000004001bbc02 */ /* 0x006fe40008000f00 */
.L_x_109:
[----:B------:R-:W-:Y:S05]  /*67a0*/  @!P4 BRA `(.L_x_110) ;  /* 0x000000000024c947 */ /* 0x000fea0003800000 */
[----:B------:R-:W-:Y:S01]  /*67b0*/  ISETP.NE.U32.AND P3, PT, R40, RZ, PT ;  /* 0x000000ff2800720c */ /* 0x000fe20003f65070 */
[----:B------:R-:W2:Y:S03]  /*67c0*/  LDCU.64 UR4, c[0x0][0x358] ;  /* 0x00006b00ff0477ac */ /* 0x000ea60008000a00 */
[----:B------:R-:W-:Y:S11]  /*67d0*/  ISETP.NE.AND.EX P3, PT, R41, RZ, PT, P3 ;  /* 0x000000ff2900720c */ /* 0x000ff60003f65330 */
[----:B------:R-:W-:Y:S02]  /*67e0*/  @!UPT UIADD3 URZ, UPT, UPT, URZ, URZ, URZ ;  /* 0x000000fffffff290 */ /* 0x000fe4000fffe0ff */
[----:B------:R-:W3:Y:S01]  /*67f0*/  @P3 LDC.64 R2, c[0x0][0x8a8] ;  /* 0x00022a00ff023b82 */ /* 0x000ee20000000a00 */
[----:B-1----:R-:W-:Y:S04]  /*6800*/  @P3 IMAD R0, R42, UR36, RZ ;  /* 0x000000242a003c24 */ /* 0x002fe8000f8e02ff */
[----:B---3--:R-:W-:Y:S05]  /*6810*/  @P3 IMAD.WIDE R2, R0, 0x4, R2 ;  /* 0x0000000400023825 */ /* 0x008fea00078e0202 */
[----:B--2--5:R2:W5:Y:S02]  /*6820*/  @P3 LDG.E R24, desc[UR4][R2.64] ;  /* 0x0000000402183981 */ /* 0x024564000c1e1900 */
[----:B--2---:R-:W3:Y:S02]  /*6830*/  @!P3 LDC R24, c[0x0][0x8a0] ;  /* 0x00022800ff18bb82 */ /* 0x004ee40000000800 */
.L_x_110:
[----:B-----5:R-:W-:Y:S01]  /*6840*/  FSETP.NEU.AND P3, PT, R27, RZ, PT ;  /* 0x000000ff1b00720b */ /* 0x020fe20003f6d000 */
[----:B------:R-:W-:Y:S01]  /*6850*/  IMAD.SHL.U32 R56, R44, 0x2, RZ ;  /* 0x000000022c387824 */ /* 0x000fe200078e00ff */
[----:B------:R-:W-:Y:S01]  /*6860*/  SEL R3, RZ, 0xffffffff, P2 ;  /* 0xffffffffff037807 */ /* 0x000fe20001000000 */
[----:B------:R-:W-:Y:S01]  /*6870*/  BSSY B1, `(.L_x_111) ;  /* 0x0000034000017945 */ /* 0x000fe20003800000 */
[----:B------:R-:W-:Y:S01]  /*6880*/  @P1 LOP3.LUT P2, RZ, R46, 0xff, RZ, 0xc0, !PT ;  /* 0x000000ff2eff1812 */ /* 0x000fe2000784c0ff */
[----:B------:R-:W-:Y:S01]  /*6890*/  IMAD.MOV.U32 R63, RZ, RZ, 0x1 ;  /* 0x00000001ff3f7424 */ /* 0x000fe200078e00ff */
[----:B-1----:R-:W-:Y:S01]  /*68a0*/  @P1 SEL R0, RZ, 0xffffffff, P3 ;  /* 0xffffffffff001807 */ /* 0x002fe20001800000 */
[C---:B------:R-:W-:Y:S01]  /*68b0*/  IMAD R25, R22.reuse, 0x40, R23 ;  /* 0x0000004016197824 */ /* 0x040fe200078e0217 */
[----:B------:R-:W-:Y:S01]  /*68c0*/  LOP3.LUT R59, R59, 0x1, RZ, 0x3c, !PT ;  /* 0x000000013b3b7812 */ /* 0x000fe200078e3cff */
[----:B------:R-:W-:Y:S01]  /*68d0*/  IMAD.MOV.U32 R26, RZ, RZ, RZ ;  /* 0x000000ffff1a7224 */ /* 0x000fe200078e00ff */
[C---:B------:R-:W-:Y:S02]  /*68e0*/  @P0 SEL R0, R3.reuse, R0, !P2 ;  /* 0x0000000003000207 */ /* 0x040fe40005000000 */
[----:B------:R-:W-:Y:S02]  /*68f0*/  CS2R R38, SRZ ;  /* 0x0000000000267805 */ /* 0x000fe4000001ff00 */
[----:B------:R-:W-:Y:S02]  /*6900*/  LEA R53, R22, UR43, 0x3 ;  /* 0x0000002b16357c11 */ /* 0x000fe4000f8e18ff */
[----:B------:R-:W-:Y:S02]  /*6910*/  CS2R R36, SRZ ;  /* 0x0000000000247805 */ /* 0x000fe4000001ff00 */
[----:B------:R-:W-:Y:S02]  /*6920*/  @P1 LOP3.LUT R0, R0, 0x1, RZ, 0xc0, !PT ;  /* 0x0000000100001812 */ /* 0x000fe400078ec0ff */
[----:B------:R-:W-:Y:S02]  /*6930*/  CS2R R30, SRZ ;  /* 0x00000000001e7805 */ /* 0x000fe4000001ff00 */
[----:B------:R-:W-:Y:S02]  /*6940*/  PLOP3.LUT P2, PT, PT, PT, UP1, 0x80, 0x8 ;  /* 0x000000000008781c */ /* 0x000fe40003f4f018 */
[----:B------:R-:W-:Y:S02]  /*6950*/  CS2R R28, SRZ ;  /* 0x00000000001c7805 */ /* 0x000fe4000001ff00 */
[----:B------:R-:W-:Y:S01]  /*6960*/  ISETP.NE.U32.OR P6, PT, R0, 0x1, !P1 ;  /* 0x000000010000780c */ /* 0x000fe20004fc5470 */
[----:B------:R-:W-:Y:S01]  /*6970*/  VIADD R62, R56, UR43 ;  /* 0x0000002b383e7c36 */ /* 0x000fe20008000000 */
[----:B------:R-:W-:Y:S02]  /*6980*/  LOP3.LUT P4, R54, R46, 0xff, RZ, 0xc0, !PT ;  /* 0x000000ff2e367812 */ /* 0x000fe4000788c0ff */
[----:B------:R-:W-:Y:S02]  /*6990*/  SEL R2, RZ, 0xffffffff, P3 ;  /* 0xffffffffff027807 */ /* 0x000fe40001800000 */
[----:B------:R-:W-:Y:S03]  /*69a0*/  P2R R61, PR, RZ, 0x40 ;  /* 0x00000040ff3d7803 */ /* 0x000fe60000000000 */
[----:B------:R-:W-:Y:S04]  /*69b0*/  @P2 SEL R2, R3, R2, !P4 ;  /* 0x0000000203022207 */ /* 0x000fe80006000000 */
[----:B------:R-:W-:Y:S02]  /*69c0*/  @P6 SHF.L.U32 R0, R59, 0x1f, RZ ;  /* 0x0000001f3b006819 */ /* 0x000fe400000006ff */
[----:B------:R-:W-:Y:S02]  /*69d0*/  LOP3.LUT R2, R2, 0x1, RZ, 0xc0, !PT ;  /* 0x0000000102027812 */ /* 0x000fe400078ec0ff */
[----:B------:R1:W2:Y:S02]  /*69e0*/  @P6 SYNCS.PHASECHK.TRANS64.TRYWAIT P1, [UR43+0x30], R0 ;  /* 0x00003000ff0065a7 */ /* 0x0002a4000802112b */
[----:B------:R-:W-:Y:S04]  /*69f0*/  ISETP.NE.U32.AND P5, PT, R2, 0x1, PT ;  /* 0x000000010200780c */ /* 0x000fe80003fa5070 */
[----:B------:R-:W-:Y:S02]  /*6a00*/  P2R R64, PR, RZ, 0x20 ;  /* 0x00000020ff407803 */ /* 0x000fe40000000000 */
[----:B-1----:R-:W-:Y:S04]  /*6a10*/  SHF.L.U32 R0, R58, 0x1f, RZ ;  /* 0x0000001f3a007819 */ /* 0x002fe800000006ff */
[----:B------:R1:W4:Y:S01]  /*6a20*/  SYNCS.PHASECHK.TRANS64.TRYWAIT P0, [R53+URZ+0xa0], R0 ;  /* 0x0000a000350075a7 */ /* 0x00032200080011ff */
[----:B--2---:R-:W-:Y:S01]  /*6a30*/  @P6 SEL R63, RZ, 0x1, !P1 ;  /* 0x00000001ff3f6807 */ /* 0x004fe20004800000 */
[----:B-1----:R-:W-:Y:S06]  /*6a40*/  @!P6 BRA `(.L_x_112) ;  /* 0x000000000058e947 */ /* 0x002fec0003800000 */
[C---:B------:R-:W-:Y:S01]  /*6a50*/  VIADD R2, R62.reuse, 0x200 ;  /* 0x000002003e027836 */ /* 0x040fe20000000000 */
[----:B------:R-:W-:Y:S01]  /*6a60*/  LOP3.LUT P6, RZ, R45, 0x40, RZ, 0xc0, !PT ;  /* 0x000000402dff7812 */ /* 0x000fe200078cc0ff */
[----:B------:R-:W-:Y:S01]  /*6a70*/  BSSY B0, `(.L_x_113) ;  /* 0x000000e000007945 */ /* 0x000fe20003800000 */
[----:B------:R-:W-:Y:S01]  /*6a80*/  ISETP.NE.AND P2, PT, R63, RZ, PT ;  /* 0x000000ff3f00720c */ /* 0x000fe20003f45270 */
[----:B------:R-:W-:Y:S01]  /*6a90*/  @P5 VIADD R4, R62, 0x210 ;  /* 0x000002103e045836 */ /* 0x000fe20000000000 */
[----:B------:R-:W-:Y:S01]  /*6aa0*/  PLOP3.LUT P1, PT, PT, PT, PT, 0x8, 0x80 ;  /* 0x000000000080781c */ /* 0x000fe20003f2e170 */
[----:B------:R-:W-:Y:S01]  /*6ab0*/  IMAD.MOV.U32 R39, RZ, RZ, RZ ;  /* 0x000000ffff277224 */ /* 0x000fe200078e00ff */
[----:B------:R-:W-:Y:S02]  /*6ac0*/  @P5 PLOP3.LUT P1, PT, P6, PT, PT, 0x80, 0x8 ;  /* 0x000000000008581c */ /* 0x000fe4000372f070 */
[----:B------:R-:W-:Y:S02]  /*6ad0*/  CS2R R36, SRZ ;  /* 0x0000000000247805 */ /* 0x000fe4000001ff00 */
[----:B------:R-:W-:Y:S02]  /*6ae0*/  CS2R R30, SRZ ;  /* 0x00000000001e7805 */ /* 0x000fe4000001ff00 */
[----:B------:R-:W-:Y:S07]  /*6af0*/  CS2R R28, SRZ ;  /* 0x00000000001c7805 */ /* 0x000fee000001ff00 */
[----:B------:R-:W-:Y:S01]  /*6b00*/  @P1 VIADD R4, R2, 0xfffffff0 ;  /* 0xfffffff002041836 */ /* 0x000fe20000000000 */
[----:B------:R-:W-:Y:S06]  /*6b10*/  @P2 BRA `(.L_x_114) ;  /* 0x00000000000c2947 */ /* 0x000fec0003800000 */
[----:B------:R-:W-:Y:S04]  /*6b20*/  SHF.L.U32 R3, R59, 0x1f, RZ ;  /* 0x0000001f3b037819 */ /* 0x000fe800000006ff */
[----:B------:R-:W1:Y:S02]  /*6b30*/  SYNCS.PHASECHK.TRANS64.TRYWAIT P1, [UR43+0x30], R3 ;  /* 0x00003003ff0075a7 */ /* 0x000e64000802112b */
[----:B-1----:R-:W-:Y:S05]  /*6b40*/  @!P1 BRA `(.L_x_115) ;  /* 0x0000003000349947 */ /* 0x002fea0003800000 */
.L_x_114:
[----:B------:R-:W-:Y:S05]  /*6b50*/  BSYNC B0 ;  /* 0x0000000000007941 */ /* 0x000fea0003800000 */
.L_x_113:
[----:B------:R-:W-:Y:S01]  /*6b60*/  ISETP.NE.AND P1, PT, R64, RZ, PT ;  /* 0x000000ff4000720c */ /* 0x000fe20003f25270 */
[----:B------:R-:W-:Y:S11]  /*6b70*/  HFMA2 R26, -RZ, RZ, 0, 5.9604644775390625e-08 ;  /* 0x00000001ff1a7431 */ /* 0x000ff600000001ff */
[----:B------:R-:W-:Y:S01]  /*6b80*/  @!UPT UIADD3 URZ, UPT, UPT, URZ, URZ, URZ ;  /* 0x000000fffffff290 */ /* 0x000fe2000fffe0ff */
[----:B------:R2:W1:Y:S04]  /*6b90*/  @P1 LDS.128 R36, [R4] ;  /* 0x0000000004241984 */ /* 0x0004680000000c00 */
[----:B------:R2:W1:Y:S02]  /*6ba0*/  @P1 LDS.128 R28, [R56+UR43+0x200] ;  /* 0x0002002b381c1984 */ /* 0x0004640008000c00 */
.L_x_112:
[----:B------:R-:W-:Y:S05]  /*6bb0*/  BSYNC B1 ;  /* 0x0000000000017941 */ /* 0x000fea0003800000 */
.L_x_111:
[----:B-1----:R-:W-:Y:S04]  /*6bc0*/  SHF.R.U32.HI R2, RZ, 0x15, R25 ;  /* 0x00000015ff027819 */ /* 0x002fe80000011619 */
[----:B------:R-:W-:Y:S01]  /*6bd0*/  LOP3.LUT P1, RZ, R2, 0x3, R47, 0x48, !PT ;  /* 0x0000000302ff7812 */ /* 0x000fe2000782482f */
[----:B------:R-:W-:Y:S01]  /*6be0*/  @!UPT UIADD3 URZ, UPT, UPT, URZ, URZ, URZ ;  /* 0x000000fffffff290 */ /* 0x000fe2000fffe0ff */
[----:B----4-:R-:W-:Y:S11]  /*6bf0*/  @P0 BRA `(.L_x_116) ;  /* 0x0000000000080947 */ /* 0x010ff60003800000 */
[----:B------:R-:W1:Y:S02]  /*6c00*/  SYNCS.PHASECHK.TRANS64.TRYWAIT P0, [R53+URZ+0xa0], R0 ;  /* 0x0000a000350075a7 */ /* 0x000e6400080011ff */
[----:B-1----:R-:W-:Y:S05]  /*6c10*/  @!P0 BRA `(.L_x_117) ;  /* 0x0000003000188947 */ /* 0x002fea0003800000 */
.L_x_116:
[----:B------:R-:W-:Y:S05]  /*6c20*/  @!P1 BRA `(.L_x_118) ;  /* 0x0000000000409947 */ /* 0x000fea0003800000 */
[----:B------:R-:W4:Y:S01]  /*6c30*/  LDCU.64 UR8, c[0x4][0x70] ;  /* 0x01000e00ff0877ac */ /* 0x000f220008000a00 */
[----:B------:R-:W-:Y:S01]  /*6c40*/  MOV R3, 0x0 ;  /* 0x0000000000037802 */ /* 0x000fe20000000f00 */
[----:B------:R-:W-:Y:S02]  /*6c50*/  HFMA2 R12, -RZ, RZ, 0, 5.9604644775390625e-08 ;  /* 0x00000001ff0c7431 */ /* 0x000fe400000001ff */
[----:B------:R-:W-:Y:S02]  /*6c60*/  IMAD.MOV.U32 R8, RZ, RZ, 0x192 ;  /* 0x00000192ff087424 */ /* 0x000fe400078e00ff */
[----:B------:R-:W-:Y:S01]  /*6c70*/  IMAD.MOV.U32 R13, RZ, RZ, RZ ;  /* 0x000000ffff0d7224 */ /* 0x000fe200078e00ff */
[----:B------:R-:W5:Y:S01]  /*6c80*/  LDCU.64 UR6, c[0x4][0x78] ;  /* 0x01000f00ff0677ac */ /* 0x000f620008000a00 */
[----:B------:R-:W1:Y:S01]  /*6c90*/  LDC.64 R2, c[0x4][R3] ;  /* 0x0100000003027b82 */ /* 0x000e620000000a00 */
[----:B------:R-:W3:Y:S01]  /*6ca0*/  LDCU.64 UR4, c[0x4][0x10] ;  /* 0x01000200ff0477ac */ /* 0x000ee20008000a00 */
[----:B----4-:R-:W-:Y:S01]  /*6cb0*/  MOV R5, UR9 ;  /* 0x0000000900057c02 */ /* 0x010fe20008000f00 */
[----:B--2---:R-:W-:Y:S01]  /*6cc0*/  IMAD.U32 R4, RZ, RZ, UR8 ;  /* 0x00000008ff047e24 */ /* 0x004fe2000f8e00ff */
[----:B-----5:R-:W-:Y:S01]  /*6cd0*/  MOV R7, UR7 ;  /* 0x0000000700077c02 */ /* 0x020fe20008000f00 */
[----:B------:R-:W-:Y:S01]  /*6ce0*/  IMAD.U32 R6, RZ, RZ, UR6 ;  /* 0x00000006ff067e24 */ /* 0x000fe2000f8e00ff */
[----:B---3--:R-:W-:Y:S01]  /*6cf0*/  MOV R11, UR5 ;  /* 0x00000005000b7c02 */ /* 0x008fe20008000f00 */
[----:B------:R-:W-:Y:S02]  /*6d00*/  IMAD.U32 R10, RZ, RZ, UR4 ;  /* 0x00000004ff0a7e24 */ /* 0x000fe4000f8e00ff */
[----:B------:R-:W-:Y:S07]  /*6d10*/  LEPC R20, `(.L_x_118) ;  /* 0x000000001014794e */ /* 0x000fee0000000000 */
[----:B-1----:R-:W-:Y:S05]  /*6d20*/  CALL.ABS.NOINC R2 ;  /* 0x0000000002007343 */ /* 0x002fea0003c00000 */
.L_x_118:
[----:B------:R-:W-:Y:S05]  /*6d30*/  WARPSYNC.ALL ;  /* 0x0000000000007948 */ /* 0x000fea0003800000 */
[----:B------:R-:W-:Y:S01]  /*6d40*/  R2UR UR4, R25 ;  /* 0x00000000190472ca */ /* 0x000fe200000e0000 */
[--C-:B------:R-:W-:Y:S01]  /*6d50*/  HADD2.F32 R3, -RZ, R28.reuse.H0_H0 ;  /* 0x2000001cff037230 */ /* 0x100fe20000004100 */
[----:B------:R-:W-:Y:S01]  /*6d60*/  MOV R65, 0x10 ;  /* 0x0000001000417802 */ /* 0x000fe20000000f00 */
[--C-:B------:R-:W-:Y:S01]  /*6d70*/  HADD2.F32 R20, -RZ, R29.reuse.H0_H0 ;  /* 0x2000001dff147230 */ /* 0x100fe20000004100 */
[----:B------:R-:W-:Y:S01]  /*6d80*/  LOP3.LUT P6, RZ, R45, 0x40, RZ, 0xc0, !PT ;  /* 0x000000402dff7812 */ /* 0x000fe200078cc0ff */
[----:B------:R-:W-:Y:S01]  /*6d90*/  HADD2.F32 R21, -RZ, R29.H1_H1 ;  /* 0x3000001dff157230 */ /* 0x000fe20000004100 */
[----:B------:R-:W-:Y:S01]  /*6da0*/  ISETP.NE.AND P0, PT, R60, RZ, PT ;  /* 0x000000ff3c00720c */ /* 0x000fe20003f05270 */
[----:B------:R-:W-:Y:S01]  /*6db0*/  BSSY.RECONVERGENT B0, `(.L_x_119) ;  /* 0x0000052000007945 */ /* 0x000fe20003800200 */
[----:B------:R-:W-:Y:S04]  /*6dc0*/  SEL R65, R65, 0xfffffff0, !P6 ;  /* 0xfffffff041417807 */ /* 0x000fe80007000000 */
[----:B------:R-:W-:Y:S01]  /*6dd0*/  IADD3 R62, PT, PT, R62, R65, RZ ;  /* 0x000000413e3e7210 */ /* 0x000fe20007ffe0ff */
[----:B--2---:R-:W1:Y:S02]  /*6de0*/  LDTM.x16 R4, tmem[UR4] ;  /* 0x00000004000479ee */ /* 0x004e640008240000 */
[C---:B-1-3--:R-:W-:Y:S01]  /*6df0*/  FMUL R0, R24.reuse, R4 ;  /* 0x0000000418007220 */ /* 0x04afe20000400000 */
[----:B------:R-:W-:Y:S02]  /*6e00*/  HADD2.F32 R4, -RZ, R28.H1_H1 ;  /* 0x3000001cff047230 */ /* 0x000fe40000004100 */
[C---:B------:R-:W-:Y:S01]  /*6e10*/  FMUL R2, R24.reuse, R5 ;  /* 0x0000000518027220 */ /* 0x040fe20000400000 */
[C---:B------:R-:W-:Y:S01]  /*6e20*/  FMUL R7, R24.reuse, R7 ;  /* 0x0000000718077220 */ /* 0x040fe20000400000 */
[C---:B------:R-:W-:Y:S01]  /*6e30*/  FFMA R0, R27.reuse, R3, R0 ;  /* 0x000000031b007223 */ /* 0x040fe20000000000 */
[C---:B------:R-:W-:Y:S01]  /*6e40*/  FMUL R3, R24.reuse, R6 ;  /* 0x0000000618037220 */ /* 0x040fe20000400000 */
[C---:B------:R-:W-:Y:S01]  /*6e50*/  FFMA R2, R27.reuse, R4, R2 ;  /* 0x000000041b027223 */ /* 0x040fe20000000002 */
[C---:B------:R-:W-:Y:S01]  /*6e60*/  FMUL R4, R24.reuse, R8 ;  /* 0x0000000818047220 */ /* 0x040fe20000400000 */
[C---:B------:R-:W-:Y:S01]  /*6e70*/  FMUL R8, R24.reuse, R12 ;  /* 0x0000000c18087220 */ /* 0x040fe20000400000 */
[----:B------:R-:W-:Y:S01]  /*6e80*/  FMUL R12, R24, R16 ;  /* 0x00000010180c7220 */ /* 0x000fe20000400000 */
[--C-:B------:R-:W-:Y:S01]  /*6e90*/  HADD2.F32 R16, -RZ, R30.reuse.H0_H0 ;  /* 0x2000001eff107230 */ /* 0x100fe20000004100 */
[----:B------:R-:W-:Y:S01]  /*6ea0*/  F2FP.F16.F32.PACK_AB R32, R2, R0 ;  /* 0x000000000220723e */ /* 0x000fe200000000ff */
[----:B------:R-:W-:Y:S02]  /*6eb0*/  HADD2.F32 R0, -RZ, R30.H1_H1 ;  /* 0x3000001eff007230 */ /* 0x000fe40000004100 */
[C---:B------:R-:W-:Y:S01]  /*6ec0*/  FMUL R5, R24.reuse, R9 ;  /* 0x0000000918057220 */ /* 0x040fe20000400000 */
[C---:B------:R-:W-:Y:S01]  /*6ed0*/  FFMA R3, R27.reuse, R20, R3 ;  /* 0x000000141b037223 */ /* 0x040fe20000000003 */
[C---:B------:R-:W-:Y:S01]  /*6ee0*/  FFMA R7, R27.reuse, R21, R7 ;  /* 0x000000151b077223 */ /* 0x040fe20000000007 */
[--C-:B------:R-:W-:Y:S02]  /*6ef0*/  HADD2.F32 R2, -RZ, R31.reuse.H0_H0 ;  /* 0x2000001fff027230 */ /* 0x100fe40000004100 */
[C---:B------:R-:W-:Y:S01]  /*6f00*/  FFMA R4, R27.reuse, R16, R4 ;  /* 0x000000101b047223 */ /* 0x040fe20000000004 */
[C---:B------:R-:W-:Y:S01]  /*6f10*/  FMUL R6, R24.reuse, R10 ;  /* 0x0000000a18067220 */ /* 0x040fe20000400000 */
[C---:B------:R-:W-:Y:S01]  /*6f20*/  FFMA R5, R27.reuse, R0, R5 ;  /* 0x000000001b057223 */ /* 0x040fe20000000005 */
[----:B------:R-:W-:Y:S02]  /*6f30*/  HADD2.F32 R16, -RZ, R31.H1_H1 ;  /* 0x3000001fff107230 */ /* 0x000fe40000004100 */
[C---:B------:R-:W-:Y:S01]  /*6f40*/  FMUL R11, R24.reuse, R11 ;  /* 0x0000000b180b7220 */ /* 0x040fe20000400000 */
[--C-:B------:R-:W-:Y:S02]  /*6f50*/  HADD2.F32 R0, -RZ, R36.reuse.H0_H0 ;  /* 0x20000024ff007230 */ /* 0x100fe40000004100 */
[----:B------:R-:W-:Y:S01]  /*6f60*/  FFMA R6, R27, R2, R6 ;  /* 0x000000021b067223 */ /* 0x000fe20000000006 */
[----:B------:R-:W-:Y:S01]  /*6f70*/  F2FP.F16.F32.PACK_AB R33, R7, R3 ;  /* 0x000000030721723e */ /* 0x000fe200000000ff */
[----:B------:R-:W-:Y:S02]  /*6f80*/  HADD2.F32 R2, -RZ, R36.H1_H1 ;  /* 0x30000024ff027230 */ /* 0x000fe40000004100 */
[C---:B------:R-:W-:Y:S01]  /*6f90*/  FFMA R11, R27.reuse, R16, R11 ;  /* 0x000000101b0b7223 */ /* 0x040fe2000000000b */
[C---:B------:R-:W-:Y:S01]  /*6fa0*/  FMUL R9, R24.reuse, R13 ;  /* 0x0000000d18097220 */ /* 0x040fe20000400000 */
[--C-:B------:R-:W-:Y:S02]  /*6fb0*/  HADD2.F32 R3, -RZ, R37.reuse.H0_H0 ;  /* 0x20000025ff037230 */ /* 0x100fe40000004100 */
[C---:B------:R-:W-:Y:S01]  /*6fc0*/  FFMA R8, R27.reuse, R0, R8 ;  /* 0x000000001b087223 */ /* 0x040fe20000000008 */
[C---:B------:R-:W-:Y:S01]  /*6fd0*/  FMUL R10, R24.reuse, R14 ;  /* 0x0000000e180a7220 */ /* 0x040fe20000400000 */
[----:B------:R-:W-:Y:S02]  /*6fe0*/  HADD2.F32 R0, -RZ, R37.H1_H1 ;  /* 0x30000025ff007230 */ /* 0x000fe40000004100 */
[C---:B------:R-:W-:Y:S01]  /*6ff0*/  FMUL R15, R24.reuse, R15 ;  /* 0x0000000f180f7220 */ /* 0x040fe20000400000 */
[C---:B------:R-:W-:Y:S01]  /*7000*/  FFMA R9, R27.reuse, R2, R9 ;  /* 0x000000021b097223 */ /* 0x040fe20000000009 */
[----:B------:R-:W-:Y:S01]  /*7010*/  FFMA R10, R27, R3, R10 ;  /* 0x000000031b0a7223 */ /* 0x000fe2000000000a */
[--C-:B------:R-:W-:Y:S01]  /*7020*/  HADD2.F32 R2, -RZ, R38.reuse.H0_H0 ;  /* 0x20000026ff027230 */ /* 0x100fe20000004100 */
[----:B------:R-:W-:Y:S01]  /*7030*/  F2FP.F16.F32.PACK_AB R34, R5, R4 ;  /* 0x000000040522723e */ /* 0x000fe200000000ff */
[----:B------:R-:W-:Y:S02]  /*7040*/  HADD2.F32 R3, -RZ, R38.H1_H1 ;  /* 0x30000026ff037230 */ /* 0x000fe40000004100 */
[----:B------:R-:W-:Y:S01]  /*7050*/  FFMA R15, R27, R0, R15 ;  /* 0x000000001b0f7223 */ /* 0x000fe2000000000f */
[C---:B------:R-:W-:Y:S01]  /*7060*/  FMUL R13, R24.reuse, R17 ;  /* 0x00000011180d7220 */ /* 0x040fe20000400000 */
[--C-:B------:R-:W-:Y:S02]  /*7070*/  HADD2.F32 R4, -RZ, R39.reuse.H0_H0 ;  /* 0x20000027ff047230 */ /* 0x100fe40000004100 */
[C---:B------:R-:W-:Y:S01]  /*7080*/  FMUL R14, R24.reuse, R18 ;  /* 0x00000012180e7220 */ /* 0x040fe20000400000 */
[----:B------:R-:W-:Y:S02]  /*7090*/  HADD2.F32 R0, -RZ, R39.H1_H1 ;  /* 0x30000027ff007230 */ /* 0x000fe40000004100 */
[----:B------:R-:W-:Y:S01]  /*70a0*/  FMUL R19, R24, R19 ;  /* 0x0000001318137220 */ /* 0x000fe20000400000 */
[----:B------:R-:W-:Y:S01]  /*70b0*/  F2FP.F16.F32.PACK_AB R35, R11, R6 ;  /* 0x000000060b23723e */ /* 0x000fe200000000ff */
[C---:B------:R-:W-:Y:S01]  /*70c0*/  FFMA R12, R27.reuse, R2, R12 ;  /* 0x000000021b0c7223 */ /* 0x040fe2000000000c */
[C---:B------:R-:W-:Y:S01]  /*70d0*/  FFMA R13, R27.reuse, R3, R13 ;  /* 0x000000031b0d7223 */ /* 0x040fe2000000000d */
[C---:B------:R-:W-:Y:S01]  /*70e0*/  FFMA R14, R27.reuse, R4, R14 ;  /* 0x000000041b0e7223 */ /* 0x040fe2000000000e */
[----:B------:R-:W-:Y:S01]  /*70f0*/  FFMA R19, R27, R0, R19 ;  /* 0x000000001b137223 */ /* 0x000fe20000000013 */
[----:B------:R1:W-:Y:S01]  /*7100*/  STS.128 [R56+UR43+0x200], R32 ;  /* 0x0002002038007988 */ /* 0x0003e20008000c2b */
[----:B------:R-:W-:Y:S02]  /*7110*/  F2FP.F16.F32.PACK_AB R8, R9, R8 ;  /* 0x000000080908723e */ /* 0x000fe400000000ff */
[----:B------:R-:W-:Y:S02]  /*7120*/  F2FP.F16.F32.PACK_AB R9, R15, R10 ;  /* 0x0000000a0f09723e */ /* 0x000fe400000000ff */
[----:B------:R-:W-:Y:S02]  /*7130*/  F2FP.F16.F32.PACK_AB R10, R13, R12 ;  /* 0x0000000c0d0a723e */ /* 0x000fe400000000ff */
[----:B------:R-:W-:Y:S05]  /*7140*/  F2FP.F16.F32.PACK_AB R11, R19, R14 ;  /* 0x0000000e130b723e */ /* 0x000fea00000000ff */
[----:B------:R1:W-:Y:S01]  /*7150*/  STS.128 [R62+0x200], R8 ;  /* 0x000200083e007388 */ /* 0x0003e20000000c00 */
[----:B------:R-:W-:Y:S01]  /*7160*/  @!PT LDS RZ, [RZ] ;  /* 0x00000000fffff984 */ /* 0x000fe20000000800 */
[----:B------:R-:W-:Y:S01]  /*7170*/  @!PT LDS RZ, [RZ] ;  /* 0x00000000fffff984 */ /* 0x000fe20000000800 */
[----:B------:R-:W-:Y:S01]  /*7180*/  @!PT LDS RZ, [RZ] ;  /* 0x00000000fffff984 */ /* 0x000fe20000000800 */
[----:B------:R-:W-:Y:S01]  /*7190*/  @!PT LDS RZ, [RZ] ;  /* 0x00000000fffff984 */ /* 0x000fe20000000800 */
[----:B------:R2:W-:Y:S07]  /*71a0*/  MEMBAR.ALL.CTA ;  /* 0x0000000000007992 */ /* 0x0005ee0000008000 */
[----:B--2---:R-:W2:Y:S02]  /*71b0*/  FENCE.VIEW.ASYNC.S ;  /* 0x00000000000073c6 */ /* 0x004ea40000000000 */
[----:B--2---:R-:W-:Y:S06]  /*71c0*/  BAR.SYNC.DEFER_BLOCKING 0x1, 0x80 ;  /* 0x0042000000007b1d */ /* 0x004fec0000010000 */
[----:B------:R-:W-:Y:S05]  /*71d0*/  @P0 BRA `(.L_x_120) ;  /* 0x00000000003c0947 */ /* 0x000fea0003800000 */
[----:B------:R-:W2:Y:S01]  /*71e0*/  LDCU.64 UR6, c[0x0][0x348] ;  /* 0x00006900ff0677ac */ /* 0x000ea20008000a00 */
[----:B------:R-:W-:Y:S01]  /*71f0*/  UIADD3 UR4, UPT, UPT, UR43, 0x200, URZ ;  /* 0x000002002b047890 */ /* 0x000fe2000fffe0ff */
[----:B------:R-:W-:Y:S01]  /*7200*/  UMOV UR51, UR36 ;  /* 0x0000002400337c82 */ /* 0x000fe20008000000 */
[----:B------:R-:W-:Y:S02]  /*7210*/  UIADD3 UR9, UPT, UPT, UR49, 0x40, URZ ;  /* 0x0000004031097890 */ /* 0x000fe4000fffe0ff */
[----:B------:R-:W-:Y:S02]  /*7220*/  UIADD3 UR8, UPT, UPT, UR43, 0xa00, URZ ;  /* 0x00000a002b087890 */ /* 0x000fe4000fffe0ff */
[----:B------:R-:W-:Y:S01]  /*7230*/  MOV R52, UR4 ;  /* 0x0000000400347c02 */ /* 0x000fe20008000f00 */
[----:B------:R-:W-:Y:S01]  /*7240*/  UMOV UR10, UR50 ;  /* 0x00000032000a7c82 */ /* 0x000fe20008000000 */
[----:B------:R-:W-:Y:S02]  /*7250*/  UMOV UR11, UR36 ;  /* 0x00000024000b7c82 */ /* 0x000fe40008000000 */
[----:B------:R-:W-:Y:S01]  /*7260*/  R2UR UR48, R52 ;  /* 0x00000000343072ca */ /* 0x000fe200000e0000 */
[----:B--2---:R-:W-:Y:S04]  /*7270*/  UIADD3 UR4, UP0, UPT, UR6, 0x680, URZ ;  /* 0x0000068006047890 */ /* 0x004fe8000ff1e0ff */
[----:B------:R-:W-:Y:S09]  /*7280*/  UIADD3.X UR5, UPT, UPT, URZ, UR7, URZ, UP0, !UPT ;  /* 0x00000007ff057290 */ /* 0x000ff200087fe4ff */
[----:B------:R2:W-:Y:S01]  /*7290*/  UTMASTG.3D [UR48], [UR4] ;  /* 0x00000030040073b5 */ /* 0x0005e20008010000 */
[----:B------:R2:W-:Y:S01]  /*72a0*/  UTMASTG.3D [UR8], [UR4] ;  /* 0x00000008040073b5 */ /* 0x0005e20008010000 */
[----:B------:R0:W-:Y:S01]  /*72b0*/  UTMACMDFLUSH ;  /* 0x00000000000079b7 */ /* 0x0001e20000000000 */
[----:B--2---:R-:W-:Y:S04]  /*72c0*/  DEPBAR.LE SB0, 0x1 ;  /* 0x000080400000791a */ /* 0x004fe80000000000 */
.L_x_120:
[----:B------:R-:W-:Y:S05]  /*72d0*/  BSYNC.RECONVERGENT B0 ;  /* 0x0000000000007941 */ /* 0x000fea0003800200 */
.L_x_119:
[----:B------:R-:W-:Y:S01]  /*72e0*/  BAR.SYNC.DEFER_BLOCKING 0x1, 0x80 ;  /* 0x0042000000007b1d */ /* 0x000fe20000010000 */
[----:B------:R-:W-:Y:S01]  /*72f0*/  ISETP.NE.AND P1, PT, R61, RZ, PT ;  /* 0x000000ff3d00720c */ /* 0x000fe20003f25270 */
[----:B------:R-:W-:Y:S01]  /*7300*/  UISETP.NE.AND UP0, UPT, UR52, URZ, UPT ;  /* 0x000000ff3400728c */ /* 0x000fe2000bf05270 */
[----:B------:R-:W-:Y:S11]  /*7310*/  LEA R2, R26, UR43, 0x3 ;  /* 0x0000002b1a027c11 */ /* 0x000ff6000f8e18ff */
[----:B------:R-:W-:Y:S01]  /*7320*/  @P1 SHF.L.U32 R3, R59, 0x1f, RZ ;  /* 0x0000001f3b031819 */ /* 0x000fe200000006ff */
[----:B------:R-:W-:Y:S06]  /*7330*/  BRA.U !UP0, `(.L_x_121) ;  /* 0x0000000108247547 */ /* 0x000fec000b800000 */
[----:B------:R-:W-:Y:S01]  /*7340*/  IMAD.U32 R4, RZ, RZ, UR46 ;  /* 0x0000002eff047e24 */ /* 0x000fe2000f8e00ff */
[----:B------:R-:W-:Y:S01]  /*7350*/  MOV R0, UR47 ;  /* 0x0000002f00007c02 */ /* 0x000fe20008000f00 */
[----:B------:R-:W-:Y:S03]  /*7360*/  UIADD3 UR4, UPT, UPT, UR46, 0x1, URZ ;  /* 0x000000012e047890 */ /* 0x000fe6000fffe0ff */
[----:B------:R-:W-:Y:S01]  /*7370*/  @P1 LEA R4, R4, UR43, 0x3 ;  /* 0x0000002b04041c11 */ /* 0x000fe2000f8e18ff */
[----:B------:R-:W-:Y:S04]  /*7380*/  UISETP.NE.AND UP0, UPT, UR4, 0x4, UPT ;  /* 0x000000040400788c */ /* 0x000fe8000bf05270 */
[----:B------:R-:W-:Y:S01]  /*7390*/  @P1 VIADD R4, R4, 0x50 ;  /* 0x0000005004041836 */ /* 0x000fe20000000000 */
[----:B------:R-:W-:Y:S04]  /*73a0*/  USEL UR46, UR4, URZ, UP0 ;  /* 0x000000ff042e7287 */ /* 0x000fe80008000000 */
[----:B------:R-:W-:Y:S04]  /*73b0*/  @P1 PRMT R0, R0, 0x654, R4 ;  /* 0x0000065400001816 */ /* 0x000fe80000000004 */
[----:B------:R2:W-:Y:S04]  /*73c0*/  @P1 SYNCS.ARRIVE.TRANS64.RED.A1T0 RZ, [R0+URZ], RZ ;  /* 0x000000ff00ff19a7 */ /* 0x0005e800081004ff */
.L_x_121:
[----:B------:R-:W3:Y:S01]  /*73d0*/  @P1 SYNCS.PHASECHK.TRANS64.TRYWAIT P0, [R2+URZ+0x30], R3 ;  /* 0x00003003020015a7 */ /* 0x000ee200080011ff */
[----:B------:R-:W-:Y:S01]  /*73e0*/  BSSY B1, `(.L_x_122) ;  /* 0x0000012000017945 */ /* 0x000fe20003800000 */
[----:B---3--:R-:W-:Y:S03]  /*73f0*/  @P1 SEL R63, RZ, 0x1, !P0 ;  /* 0x00000001ff3f1807 */ /* 0x008fe60004000000 */
[----:B------:R-:W-:Y:S05]  /*7400*/  @!P1 BRA `(.L_x_123) ;  /* 0x00000000003c9947 */ /* 0x000fea0003800000 */
[----:B------:R-:W-:Y:S01]  /*7410*/  ISETP.NE.AND P1, PT, R64, RZ, PT ;  /* 0x000000ff4000720c */ /* 0x000fe20003f25270 */
[----:B------:R-:W-:Y:S01]  /*7420*/  BSSY B0, `(.L_x_124) ;  /* 0x0000009000007945 */ /* 0x000fe20003800000 */
[----:B------:R-:W-:Y:S11]  /*7430*/  ISETP.NE.AND P0, PT, R63, RZ, PT ;  /* 0x000000ff3f00720c */ /* 0x000ff60003f05270 */
[----:B------:R-:W-:Y:S05]  /*7440*/  @P1 IMAD R4, R26, 0x1000, R56 ;  /* 0x000010001a041824 */ /* 0x000fea00078e0238 */
[----:B------:R-:W-:Y:S05]  /*7450*/  @P1 IADD3 R3, PT, PT, R4, UR43, RZ ;  /* 0x0000002b04031c10 */ /* 0x000fea000fffe0ff */
[----:B------:R-:W-:Y:S01]  /*7460*/  @P1 IMAD.IADD R3, R65, 0x1, R3 ;  /* 0x0000000141031824 */ /* 0x000fe200078e0203 */
[----:B------:R-:W-:Y:S06]  /*7470*/  @P0 BRA `(.L_x_125) ;  /* 0x00000000000c0947 */ /* 0x000fec0003800000 */
[----:B--2---:R-:W-:Y:S04]  /*7480*/  SHF.L.U32 R0, R59, 0x1f, RZ ;  /* 0x0000001f3b007819 */ /* 0x004fe800000006ff */
[----:B------:R-:W2:Y:S02]  /*7490*/  SYNCS.PHASECHK.TRANS64.TRYWAIT P0, [R2+URZ+0x30], R0 ;  /* 0x00003000020075a7 */ /* 0x000ea400080011ff */
[----:B--2---:R-:W-:Y:S05]  /*74a0*/  @!P0 BRA `(.L_x_126) ;  /* 0x0000002800088947 */ /* 0x004fea0003800000 */
.L_x_125:
[----:B------:R-:W-:Y:S05]  /*74b0*/  BSYNC B0 ;  /* 0x0000000000007941 */ /* 0x000fea0003800000 */
.L_x_124:
[----:B------:R-:W-:Y:S02]  /*74c0*/  ISETP.NE.AND P0, PT, R64, RZ, PT ;  /* 0x000000ff4000720c */ /* 0x000fe40003f05270 */
[----:B------:R-:W-:Y:S11]  /*74d0*/  IADD3 R26, PT, PT, R26, 0x1, RZ ;  /* 0x000000011a1a7810 */ /* 0x000ff60007ffe0ff */
[----:B------:R3:W4:Y:S04]  /*74e0*/  @P0 LDS.128 R28, [R4+UR43+0x200] ;  /* 0x0002002b041c0984 */ /* 0x0007280008000c00 */
[----:B------:R3:W1:Y:S02]  /*74f0*/  @P0 LDS.128 R36, [R3+0x200] ;  /* 0x0002000003240984 */ /* 0x0006640000000c00 */
.L_x_123:
[----:B------:R-:W-:Y:S05]  /*7500*/  BSYNC B1 ;  /* 0x0000000000017941 */ /* 0x000fea0003800000 */
.L_x_122:
[----:B--2---:R-:W-:Y:S05]  /*7510*/  VIADD R0, R25, 0x10 ;  /* 0x0000001019007836 */ /* 0x004fea0000000000 */
[----:B------:R-:W-:Y:S04]  /*7520*/  SHF.R.U32.HI R0, RZ, 0x15, R0 ;  /* 0x00000015ff007819 */ /* 0x000fe80000011600 */
[----:B------:R-:W-:Y:S11]  /*7530*/  LOP3.LUT P0, RZ, R0, 0x3, R47, 0x48, !PT ;  /* 0x0000000300ff7812 */ /* 0x000ff6000780482f */
[----:B------:R-:W-:Y:S02]  /*7540*/  @!UPT UIADD3 URZ, UPT, UPT, URZ, URZ, URZ ;  /* 0x000000fffffff290 */ /* 0x000fe4000fffe0ff */
[----:B------:R-:W-:Y:S05]  /*7550*/  @!P0 BRA `(.L_x_127) ;  /* 0x0000000000408947 */ /* 0x000fea0003800000 */
[----:B------:R-:W2:Y:S01]  /*7560*/  LDCU.64 UR8, c[0x4][0x70] ;  /* 0x01000e00ff0877ac */ /* 0x000ea20008000a00 */
[----:B---3--:R-:W-:Y:S01]  /*7570*/  MOV R3, 0x0 ;  /* 0x0000000000037802 */ /* 0x008fe20000000f00 */
[----:B------:R-:W-:Y:S02]  /*7580*/  HFMA2 R12, -RZ, RZ, 0, 5.9604644775390625e-08 ;  /* 0x00000001ff0c7431 */ /* 0x000fe400000001ff */
[----:B-1----:R-:W-:Y:S02]  /*7590*/  IMAD.MOV.U32 R8, RZ, RZ, 0x192 ;  /* 0x00000192ff087424 */ /* 0x002fe400078e00ff */
[----:B------:R-:W-:Y:S01]  /*75a0*/  IMAD.MOV.U32 R13, RZ, RZ, RZ ;  /* 0x000000ffff0d7224 */ /* 0x000fe200078e00ff */
[----:B------:R-:W1:Y:S01]  /*75b0*/  LDCU.64 UR6, c[0x4][0x78] ;  /* 0x01000f00ff0677ac */ /* 0x000e620008000a00 */
[----:B------:R-:W3:Y:S01]  /*75c0*/  LDC.64 R2, c[0x4][R3] ;  /* 0x0100000003027b82 */ /* 0x000ee20000000a00 */
[----:B------:R-:W5:Y:S01]  /*75d0*/  LDCU.64 UR4, c[0x4][0x10] ;  /* 0x01000200ff0477ac */ /* 0x000f620008000a00 */
[----:B--2---:R-:W-:Y:S01]  /*75e0*/  MOV R5, UR9 ;  /* 0x0000000900057c02 */ /* 0x004fe20008000f00 */
[----:B------:R-:W-:Y:S01]  /*75f0*/  IMAD.U32 R4, RZ, RZ, UR8 ;  /* 0x00000008ff047e24 */ /* 0x000fe2000f8e00ff */
[----:B-1----:R-:W-:Y:S01]  /*7600*/  MOV R7, UR7 ;  /* 0x0000000700077c02 */ /* 0x002fe20008000f00 */
[----:B------:R-:W-:Y:S01]  /*7610*/  IMAD.U32 R6, RZ, RZ, UR6 ;  /* 0x00000006ff067e24 */ /* 0x000fe2000f8e00ff */
[----:B-----5:R-:W-:Y:S01]  /*7620*/  MOV R11, UR5 ;  /* 0x00000005000b7c02 */ /* 0x020fe20008000f00 */
[----:B------:R-:W-:Y:S02]  /*7630*/  IMAD.U32 R10, RZ, RZ, UR4 ;  /* 0x00000004ff0a7e24 */ /* 0x000fe4000f8e00ff */
[----:B------:R-:W-:Y:S07]  /*7640*/  LEPC R20, `(.L_x_127) ;  /* 0x000000001014794e */ /* 0x000fee0000000000 */
[----:B---34-:R-:W-:Y:S05]  /*7650*/  CALL.ABS.NOINC R2 ;  /* 0x0000000002007343 */ /* 0x018fea0003c00000 */
.L_x_127:
[----:B------:R-:W-:Y:S01]  /*7660*/  ISETP.NE.AND P6, PT, R61, RZ, PT ;  /* 0x000000ff3d00720c */ /* 0x000fe20003fc5270 */
[----:B------:R-:W-:Y:S05]  /*7670*/  WARPSYNC.ALL ;  /* 0x0000000000007948 */ /* 0x000fea0003800000 */
[----:B------:R-:W-:Y:S01]  /*7680*/  R2UR UR4, R25 ;  /* 0x00000000190472ca */ /* 0x000fe200000e0000 */
[----:B---34-:R-:W-:Y:S01]  /*7690*/  HADD2.F32 R3, -RZ, R28.H0_H0 ;  /* 0x2000001cff037230 */ /* 0x018fe20000004100 */
[----:B------:R-:W-:Y:S01]  /*76a0*/  ISETP.NE.AND P0, PT, R60, RZ, PT ;  /* 0x000000ff3c00720c */ /* 0x000fe20003f05270 */
[----:B------:R-:W-:Y:S01]  /*76b0*/  HADD2.F32 R20, -RZ, R30.H0_H0 ;  /* 0x2000001eff147230 */ /* 0x000fe20000004100 */
[----:B------:R-:W-:Y:S09]  /*76c0*/  BSSY.RECONVERGENT B0, `(.L_x_128) ;  /* 0x0000058000007945 */ /* 0x000ff20003800200 */
[----:B-1----:R-:W1:Y:S02]  /*76d0*/  LDTM.x16 R4, tmem[UR4+0x10] ;  /* 0x00001004000479ee */ /* 0x002e640008240000 */
[C---:B-1----:R-:W-:Y:S01]  /*76e0*/  FMUL R0, R24.reuse, R4 ;  /* 0x0000000418007220 */ /* 0x042fe20000400000 */
[----:B------:R-:W-:Y:S02]  /*76f0*/  HADD2.F32 R4, -RZ, R28.H1_H1 ;  /* 0x3000001cff047230 */ /* 0x000fe40000004100 */
[C---:B------:R-:W-:Y:S01]  /*7700*/  FMUL R2, R24.reuse, R5 ;  /* 0x0000000518027220 */ /* 0x040fe20000400000 */
[--C-:B------:R-:W-:Y:S02]  /*7710*/  HADD2.F32 R5, -RZ, R29.reuse.H0_H0 ;  /* 0x2000001dff057230 */ /* 0x100fe40000004100 */
[C---:B------:R-:W-:Y:S01]  /*7720*/  FFMA R0, R27.reuse, R3, R0 ;  /* 0x000000031b007223 */ /* 0x040fe20000000000 */
[C---:B------:R-:W-:Y:S01]  /*7730*/  FMUL R3, R24.reuse, R6 ;  /* 0x0000000618037220 */ /* 0x040fe20000400000 */
[----:B------:R-:W-:Y:S02]  /*7740*/  HADD2.F32 R6, -RZ, R29.H1_H1 ;  /* 0x3000001dff067230 */ /* 0x000fe40000004100 */
[C---:B------:R-:W-:Y:S01]  /*7750*/  FFMA R2, R27.reuse, R4, R2 ;  /* 0x000000041b027223 */ /* 0x040fe20000000002 */
[C---:B------:R-:W-:Y:S01]  /*7760*/  FMUL R7, R24.reuse, R7 ;  /* 0x0000000718077220 */ /* 0x040fe20000400000 */
[C---:B------:R-:W-:Y:S01]  /*7770*/  FFMA R3, R27.reuse, R5, R3 ;  /* 0x000000051b037223 */ /* 0x040fe20000000003 */
[C---:B------:R-:W-:Y:S01]  /*7780*/  FMUL R4, R24.reuse, R8 ;  /* 0x0000000818047220 */ /* 0x040fe20000400000 */
[----:B------:R-:W-:Y:S01]  /*7790*/  FMUL R5, R24, R9 ;  /* 0x0000000918057220 */ /* 0x000fe20000400000 */
[----:B------:R-:W-:Y:S01]  /*77a0*/  F2FP.F16.F32.PACK_AB R32, R2, R0 ;  /* 0x000000000220723e */ /* 0x000fe200000000ff */
[C---:B------:R-:W-:Y:S01]  /*77b0*/  FFMA R7, R27.reuse, R6, R7 ;  /* 0x000000061b077223 */ /* 0x040fe20000000007 */
[----:B------:R-:W-:Y:S02]  /*77c0*/  HADD2.F32 R0, -RZ, R30.H1_H1 ;  /* 0x3000001eff007230 */ /* 0x000fe40000004100 */
[----:B------:R-:W-:Y:S01]  /*77d0*/  FFMA R4, R27, R20, R4 ;  /* 0x000000141b047223 */ /* 0x000fe20000000004 */
[--C-:B------:R-:W-:Y:S02]  /*77e0*/  HADD2.F32 R2, -RZ, R31.reuse.H0_H0 ;  /* 0x2000001fff027230 */ /* 0x100fe40000004100 */
[C---:B------:R-:W-:Y:S01]  /*77f0*/  FMUL R6, R24.reuse, R10 ;  /* 0x0000000a18067220 */ /* 0x040fe20000400000 */
[----:B------:R-:W-:Y:S01]  /*7800*/  F2FP.F16.F32.PACK_AB R33, R7, R3 ;  /* 0x000000030721723e */ /* 0x000fe200000000ff */
[----:B------:R-:W-:Y:S02]  /*7810*/  HADD2.F32 R3, -RZ, R31.H1_H1 ;  /* 0x3000001fff037230 */ /* 0x000fe40000004100 */
[C---:B------:R-:W-:Y:S01]  /*7820*/  FFMA R5, R27.reuse, R0, R5 ;  /* 0x000000001b057223 */ /* 0x040fe20000000005 */
[C---:B------:R-:W-:Y:S01]  /*7830*/  FMUL R11, R24.reuse, R11 ;  /* 0x0000000b180b7220 */ /* 0x040fe20000400000 */
[--C-:B------:R-:W-:Y:S02]  /*7840*/  HADD2.F32 R7, -RZ, R36.reuse.H0_H0 ;  /* 0x20000024ff077230 */ /* 0x100fe40000004100 */
[C---:B------:R-:W-:Y:S01]  /*7850*/  FMUL R8, R24.reuse, R12 ;  /* 0x0000000c18087220 */ /* 0x040fe20000400000 */
[----:B------:R-:W-:Y:S02]  /*7860*/  HADD2.F32 R0, -RZ, R36.H1_H1 ;  /* 0x30000024ff007230 */ /* 0x000fe40000004100 */
[C---:B------:R-:W-:Y:S01]  /*7870*/  FMUL R9, R24.reuse, R13 ;  /* 0x0000000d18097220 */ /* 0x040fe20000400000 */
[C---:B------:R-:W-:Y:S01]  /*7880*/  FFMA R6, R27.reuse, R2, R6 ;  /* 0x000000021b067223 */ /* 0x040fe20000000006 */
[C---:B------:R-:W-:Y:S01]  /*7890*/  FFMA R11, R27.reuse, R3, R11 ;  /* 0x000000031b0b7223 */ /* 0x040fe2000000000b */
[C---:B------:R-:W-:Y:S01]  /*78a0*/  FFMA R8, R27.reuse, R7, R8 ;  /* 0x000000071b087223 */ /* 0x040fe20000000008 */
[C---:B------:R-:W-:Y:S01]  /*78b0*/  FFMA R9, R27.reuse, R0, R9 ;  /* 0x000000001b097223 */ /* 0x040fe20000000009 */
[--C-:B------:R-:W-:Y:S02]  /*78c0*/  HADD2.F32 R2, -RZ, R37.reuse.H0_H0 ;  /* 0x20000025ff027230 */ /* 0x100fe40000004100 */
[C---:B------:R-:W-:Y:S01]  /*78d0*/  FMUL R10, R24.reuse, R14 ;  /* 0x0000000e180a7220 */ /* 0x040fe20000400000 */
[----:B------:R-:W-:Y:S02]  /*78e0*/  HADD2.F32 R0, -RZ, R37.H1_H1 ;  /* 0x30000025ff007230 */ /* 0x000fe40000004100 */
[C---:B------:R-:W-:Y:S01]  /*78f0*/  FMUL R15, R24.reuse, R15 ;  /* 0x0000000f180f7220 */ /* 0x040fe20000400000 */
[C---:B------:R-:W-:Y:S01]  /*7900*/  FMUL R12, R24.reuse, R16 ;  /* 0x00000010180c7220 */ /* 0x040fe20000400000 */
[C---:B------:R-:W-:Y:S01]  /*7910*/  FFMA R10, R27.reuse, R2, R10 ;  /* 0x000000021b0a7223 */ /* 0x040fe2000000000a */
[--C-:B------:R-:W-:Y:S02]  /*7920*/  HADD2.F32 R2, -RZ, R38.reuse.H0_H0 ;  /* 0x20000026ff027230 */ /* 0x100fe40000004100 */
[----:B------:R-:W-:Y:S01]  /*7930*/  FFMA R15, R27, R0, R15 ;  /* 0x000000001b0f7223 */ /* 0x000fe2000000000f */
[----:B------:R-:W-:Y:S01]  /*7940*/  HADD2.F32 R0, -RZ, R38.H1_H1 ;  /* 0x30000026ff007230 */ /* 0x000fe20000004100 */
[----:B------:R-:W-:Y:S01]  /*7950*/  F2FP.F16.F32.PACK_AB R34, R5, R4 ;  /* 0x000000040522723e */ /* 0x000fe200000000ff */
        /* <DEDUP_REMOVED lines=14> */
[----:B------:R-:W-:Y:S02]  /*7a40*/  F2FP.F16.F32.PACK_AB R11, R19, R14 ;  /* 0x0000000e130b723e */ /* 0x000fe400000000ff */
[----:B------:R-:W-:Y:S02]  /*7a50*/  MOV R2, UR46 ;  /* 0x0000002e00027c02 */ /* 0x000fe40008000f00 */
[----:B------:R-:W-:Y:S01]  /*7a60*/  MOV R0, UR47 ;  /* 0x0000002f00007c02 */ /* 0x000fe20008000f00 */
[----:B------:R1:W-:Y:S01]  /*7a70*/  STS.128 [R62+0x1200], R8 ;  /* 0x001200083e007388 */ /* 0x0003e20000000c00 */
[----:B------:R-:W-:Y:S02]  /*7a80*/  @P6 LEA R2, R2, UR43, 0x3 ;  /* 0x0000002b02026c11 */ /* 0x000fe4000f8e18ff */
[----:B------:R-:W-:Y:S02]  /*7a90*/  @P6 SHF.L.U32 R3, R59, 0x1f, RZ ;  /* 0x0000001f3b036819 */ /* 0x000fe400000006ff */
[----:B------:R-:W-:Y:S01]  /*7aa0*/  @P6 IADD3 R2, PT, PT, R2, 0x50, RZ ;  /* 0x0000005002026810 */ /* 0x000fe20007ffe0ff */
[----:B------:R-:W-:Y:S01]  /*7ab0*/  @!PT LDS RZ, [RZ] ;  /* 0x00000000fffff984 */ /* 0x000fe20000000800 */
[----:B------:R-:W-:Y:S01]  /*7ac0*/  @!PT LDS RZ, [RZ] ;  /* 0x00000000fffff984 */ /* 0x000fe20000000800 */
[----:B------:R-:W-:Y:S01]  /*7ad0*/  @!PT LDS RZ, [RZ] ;  /* 0x00000000fffff984 */ /* 0x000fe20000000800 */
[----:B------:R-:W-:Y:S01]  /*7ae0*/  @!PT LDS RZ, [RZ] ;  /* 0x00000000fffff984 */ /* 0x000fe20000000800 */
[----:B------:R2:W-:Y:S06]  /*7af0*/  MEMBAR.ALL.CTA ;  /* 0x0000000000007992 */ /* 0x0005ec0000008000 */
[----:B--2---:R-:W2:Y:S01]  /*7b00*/  FENCE.VIEW.ASYNC.S ;  /* 0x00000000000073c6 */ /* 0x004ea20000000000 */
[----:B------:R-:W-:Y:S02]  /*7b10*/  @P6 PRMT R0, R0, 0x654, R2 ;  /* 0x0000065400006816 */ /* 0x000fe40000000002 */
[----:B------:R-:W-:Y:S01]  /*7b20*/  LEA R2, R26, UR43, 0x3 ;  /* 0x0000002b1a027c11 */ /* 0x000fe2000f8e18ff */
[----:B--2---:R-:W-:Y:S06]  /*7b30*/  BAR.SYNC.DEFER_BLOCKING 0x1, 0x80 ;  /* 0x0042000000007b1d */ /* 0x004fec0000010000 */
[----:B------:R-:W-:Y:S05]  /*7b40*/  @P0 BRA `(.L_x_129) ;  /* 0x00000000003c0947 */ /* 0x000fea0003800000 */
[----:B------:R-:W2:Y:S01]  /*7b50*/  LDCU.64 UR6, c[0x0][0x348] ;  /* 0x00006900ff0677ac */ /* 0x000ea20008000a00 */
[----:B------:R-:W-:Y:S02]  /*7b60*/  UIADD3 UR13, UPT, UPT, UR49, 0x10, URZ ;  /* 0x00000010310d7890 */ /* 0x000fe4000fffe0ff */
[----:B------:R-:W-:Y:S01]  /*7b70*/  UIADD3 UR12, UPT, UPT, UR43, 0x1200, URZ ;  /* 0x000012002b0c7890 */ /* 0x000fe2000fffe0ff */
[----:B------:R-:W-:Y:S01]  /*7b80*/  UMOV UR14, UR50 ;  /* 0x00000032000e7c82 */ /* 0x000fe20008000000 */
[----:B------:R-:W-:Y:S01]  /*7b90*/  UMOV UR15, UR36 ;  /* 0x00000024000f7c82 */ /* 0x000fe20008000000 */
[----:B------:R-:W-:Y:S02]  /*7ba0*/  UIADD3 UR9, UPT, UPT, UR49, 0x50, URZ ;  /* 0x0000005031097890 */ /* 0x000fe4000fffe0ff */
[----:B------:R-:W-:Y:S01]  /*7bb0*/  UIADD3 UR8, UPT, UPT, UR43, 0x1a00, URZ ;  /* 0x00001a002b087890 */ /* 0x000fe2000fffe0ff */
[----:B------:R-:W-:Y:S01]  /*7bc0*/  UMOV UR10, UR50 ;  /* 0x00000032000a7c82 */ /* 0x000fe20008000000 */
[----:B------:R-:W-:Y:S01]  /*7bd0*/  UMOV UR11, UR36 ;  /* 0x00000024000b7c82 */ /* 0x000fe20008000000 */
[----:B--2---:R-:W-:Y:S04]  /*7be0*/  UIADD3 UR4, UP0, UPT, UR6, 0x680, URZ ;  /* 0x0000068006047890 */ /* 0x004fe8000ff1e0ff */
[----:B------:R-:W-:Y:S09]  /*7bf0*/  UIADD3.X UR5, UPT, UPT, URZ, UR7, URZ, UP0, !UPT ;  /* 0x00000007ff057290 */ /* 0x000ff200087fe4ff */
[----:B------:R2:W-:Y:S01]  /*7c00*/  UTMASTG.3D [UR12], [UR4] ;  /* 0x0000000c040073b5 */ /* 0x0005e20008010000 */
[----:B------:R2:W-:Y:S01]  /*7c10*/  UTMASTG.3D [UR8], [UR4] ;  /* 0x00000008040073b5 */ /* 0x0005e20008010000 */
[----:B------:R0:W-:Y:S01]  /*7c20*/  UTMACMDFLUSH ;  /* 0x00000000000079b7 */ /* 0x0001e20000000000 */
[----:B--2---:R-:W-:Y:S04]  /*7c30*/  DEPBAR.LE SB0, 0x1 ;  /* 0x000080400000791a */ /* 0x004fe80000000000 */
.L_x_129:
[----:B------:R-:W-:Y:S05]  /*7c40*/  BSYNC.RECONVERGENT B0 ;  /* 0x0000000000007941 */ /* 0x000fea0003800200 */
.L_x_128:
[----:B------:R-:W-:Y:S01]  /*7c50*/  BAR.SYNC.DEFER_BLOCKING 0x1, 0x80 ;  /* 0x0042000000007b1d */ /* 0x000fe20000010000 */
[----:B------:R-:W-:Y:S04]  /*7c60*/  UIADD3 UR4, UPT, UPT, UR46, 0x1, URZ ;  /* 0x000000012e047890 */ /* 0x000fe8000fffe0ff */
[----:B------:R-:W-:Y:S04]  /*7c70*/  UISETP.NE.AND UP0, UPT, UR4, 0x4, UPT ;  /* 0x000000040400788c */ /* 0x000fe8000bf05270 */
[----:B------:R-:W-:Y:S01]  /*7c80*/  USEL UR44, UR4, URZ, UP0 ;  /* 0x000000ff042c7287 */ /* 0x000fe20008000000 */
[----:B------:R2:W-:Y:S01]  /*7c90*/  @P6 SYNCS.ARRIVE.TRANS64.RED.A1T0 RZ, [R0+URZ], RZ ;  /* 0x000000ff00ff69a7 */ /* 0x0005e200081004ff */
[----:B------:R-:W-:Y:S01]  /*7ca0*/  BSSY B1, `(.L_x_130) ;  /* 0x0000013000017945 */ /* 0x000fe20003800000 */
[----:B------:R-:W3:Y:S02]  /*7cb0*/  @P6 SYNCS.PHASECHK.TRANS64.TRYWAIT P0, [R2+URZ+0x30], R3 ;  /* 0x00003003020065a7 */ /* 0x000ee400080011ff */
[----:B---3--:R-:W-:Y:S01]  /*7cc0*/  @P6 SEL R63, RZ, 0x1, !P0 ;  /* 0x00000001ff3f6807 */ /* 0x008fe20004000000 */
[----:B--2---:R-:W-:Y:S06]  /*7cd0*/  @!P6 BRA `(.L_x_131) ;  /* 0x00000000003ce947 */ /* 0x004fec0003800000 */
[----:B------:R-:W-:Y:S01]  /*7ce0*/  ISETP.NE.AND P1, PT, R64, RZ, PT ;  /* 0x000000ff4000720c */ /* 0x000fe20003f25270 */
[----:B------:R-:W-:Y:S01]  /*7cf0*/  BSSY B0, `(.L_x_132) ;  /* 0x0000009000007945 */ /* 0x000fe20003800000 */
[----:B------:R-:W-:Y:S11]  /*7d00*/  ISETP.NE.AND P0, PT, R63, RZ, PT ;  /* 0x000000ff3f00720c */ /* 0x000ff60003f05270 */
[----:B------:R-:W-:Y:S05]  /*7d10*/  @P1 IMAD R3, R26, 0x1000, R56 ;  /* 0x000010001a031824 */ /* 0x000fea00078e0238 */
[----:B------:R-:W-:Y:S05]  /*7d20*/  @P1 IADD3 R0, PT, PT, R3, UR43, RZ ;  /* 0x0000002b03001c10 */ /* 0x000fea000fffe0ff */
[----:B------:R-:W-:Y:S01]  /*7d30*/  @P1 IMAD.IADD R0, R65, 0x1, R0 ;  /* 0x0000000141001824 */ /* 0x000fe200078e0200 */
[----:B------:R-:W-:Y:S06]  /*7d40*/  @P0 BRA `(.L_x_133) ;  /* 0x00000000000c0947 */ /* 0x000fec0003800000 */
[----:B------:R-:W-:Y:S04]  /*7d50*/  SHF.L.U32 R4, R59, 0x1f, RZ ;  /* 0x0000001f3b047819 */ /* 0x000fe800000006ff */
[----:B------:R-:W2:Y:S02]  /*7d60*/  SYNCS.PHASECHK.TRANS64.TRYWAIT P0, [R2+URZ+0x30], R4 ;  /* 0x00003004020075a7 */ /* 0x000ea400080011ff */
[----:B--2---:R-:W-:Y:S05]  /*7d70*/  @!P0 BRA `(.L_x_134) ;  /* 0x0000001c00e88947 */ /* 0x004fea0003800000 */
.L_x_133:
[----:B------:R-:W-:Y:S05]  /*7d80*/  BSYNC B0 ;  /* 0x0000000000007941 */ /* 0x000fea0003800000 */
.L_x_132:
[----:B------:R-:W-:Y:S02]  /*7d90*/  ISETP.NE.AND P0, PT, R64, RZ, PT ;  /* 0x000000ff4000720c */ /* 0x000fe40003f05270 */
[----:B------:R-:W-:Y:S11]  /*7da0*/  IADD3 R26, PT, PT, R26, 0x1, RZ ;  /* 0x000000011a1a7810 */ /* 0x000ff60007ffe0ff */
[----:B------:R3:W4:Y:S04]  /*7db0*/  @P0 LDS.128 R28, [R3+UR43+0x200] ;  /* 0x0002002b031c0984 */ /* 0x0007280008000c00 */
[----:B------:R3:W1:Y:S02]  /*7dc0*/  @P0 LDS.128 R36, [R0+0x200] ;  /* 0x0002000000240984 */ /* 0x0006640000000c00 */
.L_x_131:
[----:B------:R-:W-:Y:S05]  /*7dd0*/  BSYNC B1 ;  /* 0x0000000000017941 */ /* 0x000fea0003800000 */
.L_x_130:
[----:B---3--:R-:W-:Y:S05]  /*7de0*/  VIADD R0, R25, 0x20 ;  /* 0x0000002019007836 */ /* 0x008fea0000000000 */
[----:B------:R-:W-:Y:S04]  /*7df0*/  SHF.R.U32.HI R0, RZ, 0x15, R0 ;  /* 0x00000015ff007819 */ /* 0x000fe80000011600 */
[----:B------:R-:W-:Y:S11]  /*7e00*/  LOP3.LUT P0, RZ, R0, 0x3, R47, 0x48, !PT ;  /* 0x0000000300ff7812 */ /* 0x000ff6000780482f */
[----:B------:R-:W-:Y:S02]  /*7e10*/  @!UPT UIADD3 URZ, UPT, UPT, URZ, URZ, URZ ;  /* 0x000000fffffff290 */ /* 0x000fe4000fffe0ff */
[----:B------:R-:W-:Y:S05]  /*7e20*/  @!P0 BRA `(.L_x_135) ;  /* 0x0000000000408947 */ /* 0x000fea0003800000 */
[----:B------:R-:W3:Y:S01]  /*7e30*/  LDCU.64 UR8, c[0x4][0x70] ;  /* 0x01000e00ff0877ac */ /* 0x000ee20008000a00 */
[----:B------:R-:W-:Y:S01]  /*7e40*/  MOV R3, 0x0 ;  /* 0x0000000000037802 */ /* 0x000fe20000000f00 */
[----:B------:R-:W-:Y:S02]  /*7e50*/  HFMA2 R12, -RZ, RZ, 0, 5.9604644775390625e-08 ;  /* 0x00000001ff0c7431 */ /* 0x000fe400000001ff */
[----:B-1----:R-:W-:Y:S02]  /*7e60*/  IMAD.MOV.U32 R8, RZ, RZ, 0x192 ;  /* 0x00000192ff087424 */ /* 0x002fe400078e00ff */
[----:B------:R-:W-:Y:S01]  /*7e70*/  IMAD.MOV.U32 R13, RZ, RZ, RZ ;  /* 0x000000ffff0d7224 */ /* 0x000fe200078e00ff */
[----:B------:R-:W1:Y:S01]  /*7e80*/  LDCU.64 UR6, c[0x4][0x78] ;  /* 0x01000f00ff0677ac */ /* 0x000e620008000a00 */
[----:B--2---:R-:W2:Y:S01]  /*7e90*/  LDC.64 R2, c[0x4][R3] ;  /* 0x0100000003027b82 */ /* 0x004ea20000000a00 */
[----:B------:R-:W5:Y:S01]  /*7ea0*/  LDCU.64 UR4, c[0x4][0x10] ;  /* 0x01000200ff0477ac */ /* 0x000f620008000a00 */
[----:B---3--:R-:W-:Y:S01]  /*7eb0*/  MOV R5, UR9 ;  /* 0x0000000900057c02 */ /* 0x008fe20008000f00 */
[----:B------:R-:W-:Y:S01]  /*7ec0*/  IMAD.U32 R4, RZ, RZ, UR8 ;  /* 0x00000008ff047e24 */ /* 0x000fe2000f8e00ff */
[----:B-1----:R-:W-:Y:S01]  /*7ed0*/  MOV R7, UR7 ;  /* 0x0000000700077c02 */ /* 0x002fe20008000f00 */
[----:B------:R-:W-:Y:S01]  /*7ee0*/  IMAD.U32 R6, RZ, RZ, UR6 ;  /* 0x00000006ff067e24 */ /* 0x000fe2000f8e00ff */
[----:B-----5:R-:W-:Y:S01]  /*7ef0*/  MOV R11, UR5 ;  /* 0x00000005000b7c02 */ /* 0x020fe20008000f00 */
[----:B------:R-:W-:Y:S02]  /*7f00*/  IMAD.U32 R10, RZ, RZ, UR4 ;  /* 0x00000004ff0a7e24 */ /* 0x000fe4000f8e00ff */
[----:B------:R-:W-:Y:S07]  /*7f10*/  LEPC R20, `(.L_x_135) ;  /* 0x000000001014794e */ /* 0x000fee0000000000 */
[----:B--2-4-:R-:W-:Y:S05]  /*7f20*/  CALL.ABS.NOINC R2 ;  /* 0x0000000002007343 */ /* 0x014fea0003c00000 */
.L_x_135:
[----:B------:R-:W-:Y:S01]  /*7f30*/  ISETP.NE.AND P6, PT, R61, RZ, PT ;  /* 0x000000ff3d00720c */ /* 0x000fe20003fc5270 */
[----:B------:R-:W-:Y:S05]  /*7f40*/  WARPSYNC.ALL ;  /* 0x0000000000007948 */ /* 0x000fea0003800000 */
[----:B------:R-:W-:Y:S01]  /*7f50*/  R2UR UR4, R25 ;  /* 0x00000000190472ca */ /* 0x000fe200000e0000 */
[----:B----4-:R-:W-:Y:S01]  /*7f60*/  HADD2.F32 R3, -RZ, R28.H0_H0 ;  /* 0x2000001cff037230 */ /* 0x010fe20000004100 */
[----:B------:R-:W-:Y:S01]  /*7f70*/  ISETP.NE.AND P0, PT, R60, RZ, PT ;  /* 0x000000ff3c00720c */ /* 0x000fe20003f05270 */
[----:B------:R-:W-:Y:S01]  /*7f80*/  HADD2.F32 R20, -RZ, R30.H0_H0 ;  /* 0x2000001eff147230 */ /* 0x000fe20000004100 */
[----:B------:R-:W-:Y:S09]  /*7f90*/  BSSY.RECONVERGENT B0, `(.L_x_136) ;  /* 0x0000058000007945 */ /* 0x000ff20003800200 */
[----:B-12---:R-:W1:Y:S02]  /*7fa0*/  LDTM.x16 R4, tmem[UR4+0x20] ;  /* 0x00002004000479ee */ /* 0x006e640008240000 */
        /* <DEDUP_REMOVED lines=59> */
[----:B------:R-:W-:Y:S02]  /*8360*/  LEA R3, R26, UR43, 0x3 ;  /* 0x0000002b1a037c11 */ /* 0x000fe4000f8e18ff */
        /* <DEDUP_REMOVED lines=8> */
[----:B------:R-:W-:Y:S01]  /*83f0*/  @P6 SHF.L.U32 R2, R59, 0x1f, RZ ;  /* 0x0000001f3b026819 */ /* 0x000fe200000006ff */
        /* <DEDUP_REMOVED lines=17> */
.L_x_137:
[----:B------:R-:W-:Y:S05]  /*8510*/  BSYNC.RECONVERGENT B0 ;  /* 0x0000000000007941 */ /* 0x000fea0003800200 */
.L_x_136:
        /* <DEDUP_REMOVED lines=19> */
.L_x_141:
[----:B------:R-:W-:Y:S05]  /*8650*/  BSYNC B0 ;  /* 0x0000000000007941 */ /* 0x000fea0003800000 */
.L_x_140:
[----:B------:R-:W-:Y:S11]  /*8660*/  ISETP.NE.AND P0, PT, R64, RZ, PT ;  /* 0x000000ff4000720c */ /* 0x000ff60003f05270 */
[----:B------:R-:W-:Y:S02]  /*8670*/  @!UPT UIADD3 URZ, UPT, UPT, URZ, URZ, URZ ;  /* 0x000000fffffff290 */ /* 0x000fe4000fffe0ff */
[----:B------:R3:W4:Y:S04]  /*8680*/  @P0 LDS.128 R28, [R26+UR43+0x200] ;  /* 0x0002002b1a1c0984 */ /* 0x0007280008000c00 */
[----:B------:R3:W1:Y:S02]  /*8690*/  @P0 LDS.128 R36, [R65+0x200] ;  /* 0x0002000041240984 */ /* 0x0006640000000c00 */
.L_x_139:
[----:B------:R-:W-:Y:S05]  /*86a0*/  BSYNC B1 ;  /* 0x0000000000017941 */ /* 0x000fea0003800000 */
.L_x_138:
[----:B--2---:R-:W-:Y:S05]  /*86b0*/  VIADD R0, R25, 0x30 ;  /* 0x0000003019007836 */ /* 0x004fea0000000000 */
[----:B------:R-:W-:Y:S04]  /*86c0*/  SHF.R.U32.HI R0, RZ, 0x15, R0 ;  /* 0x00000015ff007819 */ /* 0x000fe80000011600 */
[----:B------:R-:W-:Y:S11]  /*86d0*/  LOP3.LUT P0, RZ, R0, 0x3, R47, 0x48, !PT ;  /* 0x0000000300ff7812 */ /* 0x000ff6000780482f */
[----:B------:R-:W-:Y:S02]  /*86e0*/  @!UPT UIADD3 URZ, UPT, UPT, URZ, URZ, URZ ;  /* 0x000000fffffff290 */ /* 0x000fe4000fffe0ff */
[----:B------:R-:W-:Y:S05]  /*86f0*/  @!P0 BRA `(.L_x_143) ;  /* 0x0000000000408947 */ /* 0x000fea0003800000 */
[----:B------:R-:W2:Y:S01]  /*8700*/  LDCU.64 UR8, c[0x4][0x70] ;  /* 0x01000e00ff0877ac */ /* 0x000ea20008000a00 */
[----:B------:R-:W-:Y:S01]  /*8710*/  MOV R3, 0x0 ;  /* 0x0000000000037802 */ /* 0x000fe20000000f00 */
        /* <DEDUP_REMOVED lines=14> */
.L_x_143:
[----:B------:R-:W-:Y:S01]  /*8800*/  ISETP.NE.AND P0, PT, R60, RZ, PT ;  /* 0x000000ff3c00720c */ /* 0x000fe20003f05270 */
[----:B------:R-:W-:Y:S05]  /*8810*/  WARPSYNC.ALL ;  /* 0x0000000000007948 */ /* 0x000fea0003800000 */
[----:B------:R-:W-:Y:S01]  /*8820*/  R2UR UR4, R25 ;  /* 0x00000000190472ca */ /* 0x000fe200000e0000 */
[--C-:B----4-:R-:W-:Y:S01]  /*8830*/  HADD2.F32 R20, -RZ, R28.reuse.H0_H0 ;  /* 0x2000001cff147230 */ /* 0x110fe20000004100 */
[----:B------:R-:W-:Y:S01]  /*8840*/  IADD3 R53, PT, PT, R53, 0xc0, RZ ;  /* 0x000000c035357810 */ /* 0x000fe20007ffe0ff */
[----:B------:R-:W-:Y:S01]  /*8850*/  HADD2.F32 R21, -RZ, R28.H1_H1 ;  /* 0x3000001cff157230 */ /* 0x000fe20000004100 */
[----:B------:R-:W-:Y:S01]  /*8860*/  BSSY.RECONVERGENT B0, `(.L_x_144) ;  /* 0x0000054000007945 */ /* 0x000fe20003800200 */
[--C-:B------:R-:W-:Y:S01]  /*8870*/  HADD2.F32 R25, -RZ, R29.reuse.H0_H0 ;  /* 0x2000001dff197230 */ /* 0x100fe20000004100 */
[----:B------:R-:W-:Y:S01]  /*8880*/  LOP3.LUT R53, R53, 0xfefffff8, RZ, 0xc0, !PT ;  /* 0xfefffff835357812 */ /* 0x000fe200078ec0ff */
[----:B---3--:R-:W-:Y:S02]  /*8890*/  HADD2.F32 R26, -RZ, R29.H1_H1 ;  /* 0x3000001dff1a7230 */ /* 0x008fe40000004100 */
[--C-:B------:R-:W-:Y:S02]  /*88a0*/  HADD2.F32 R28, -RZ, R30.reuse.H0_H0 ;  /* 0x2000001eff1c7230 */ /* 0x100fe40000004100 */
[----:B------:R-:W-:Y:S02]  /*88b0*/  HADD2.F32 R29, -RZ, R30.H1_H1 ;  /* 0x3000001eff1d7230 */ /* 0x000fe40000004100 */
[----:B-1----:R-:W1:Y:S01]  /*88c0*/  LDTM.x16 R4, tmem[UR4+0x30] ;  /* 0x00003004000479ee */ /* 0x002e620008240000 */
[----:B------:R-:W-:Y:S01]  /*88d0*/  NOP ;  /* 0x0000000000007918 */ /* 0x000fe20000000000 */
[----:B-1----:R1:W-:Y:S01]  /*88e0*/  SYNCS.ARRIVE.TRANS64.RED.A1T0 RZ, [R53+URZ], RZ ;  /* 0x000000ff35ff79a7 */ /* 0x0023e200081004ff */
[--C-:B------:R-:W-:Y:S02]  /*88f0*/  HADD2.F32 R30, -RZ, R31.reuse.H0_H0 ;  /* 0x2000001fff1e7230 */ /* 0x100fe40000004100 */
[----:B------:R-:W-:Y:S02]  /*8900*/  HADD2.F32 R31, -RZ, R31.H1_H1 ;  /* 0x3000001fff1f7230 */ /* 0x000fe40000004100 */
        /* <DEDUP_REMOVED lines=8> */
[C---:B------:R-:W-:Y:S01]  /*8990*/  FMUL R4, R24.reuse, R4 ;  /* 0x0000000418047220 */ /* 0x040fe20000400000 */
[C---:B------:R-:W-:Y:S01]  /*89a0*/  FMUL R5, R24.reuse, R5 ;  /* 0x0000000518057220 */ /* 0x040fe20000400000 */
[C---:B------:R-:W-:Y:S01]  /*89b0*/  FMUL R6, R24.reuse, R6 ;  /* 0x0000000618067220 */ /* 0x040fe20000400000 */
[C---:B------:R-:W-:Y:S01]  /*89c0*/  FMUL R7, R24.reuse, R7 ;  /* 0x0000000718077220 */ /* 0x040fe20000400000 */
[C---:B------:R-:W-:Y:S01]  /*89d0*/  FFMA R4, R27.reuse, R20, R4 ;  /* 0x000000141b047223 */ /* 0x040fe20000000004 */
        /* <DEDUP_REMOVED lines=15> */
[C---:B------:R-:W-:Y:S01]  /*8ad0*/  FMUL R12, R24.reuse, R16 ;  /* 0x00000010180c7220 */ /* 0x040fe20000400000 */
[C---:B------:R-:W-:Y:S01]  /*8ae0*/  FFMA R0, R27.reuse, R32, R0 ;  /* 0x000000201b007223 */ /* 0x040fe20000000000 */
[C---:B------:R-:W-:Y:S01]  /*8af0*/  FMUL R13, R24.reuse, R17 ;  /* 0x00000011180d7220 */ /* 0x040fe20000400000 */
[----:B------:R-:W-:Y:S01]  /*8b00*/  FFMA R2, R27, R33, R2 ;  /* 0x000000211b027223 */ /* 0x000fe20000000002 */
[----:B------:R-:W-:Y:S01]  /*8b10*/  F2FP.F16.F32.PACK_AB R4, R5, R4 ;  /* 0x000000040504723e */ /* 0x000fe200000000ff */
[C---:B------:R-:W-:Y:S01]  /*8b20*/  FMUL R14, R24.reuse, R18 ;  /* 0x00000012180e7220 */ /* 0x040fe20000400000 */
[----:B------:R-:W-:Y:S01]  /*8b30*/  FFMA R3, R27, R34, R3 ;  /* 0x000000221b037223 */ /* 0x000fe20000000003 */
[----:B------:R-:W-:Y:S01]  /*8b40*/  F2FP.F16.F32.PACK_AB R5, R7, R6 ;  /* 0x000000060705723e */ /* 0x000fe200000000ff */
[----:B------:R-:W-:Y:S01]  /*8b50*/  FFMA R15, R27, R35, R15 ;  /* 0x000000231b0f7223 */ /* 0x000fe2000000000f */
[----:B------:R-:W-:Y:S01]  /*8b60*/  FMUL R19, R24, R19 ;  /* 0x0000001318137220 */ /* 0x000fe20000400000 */
[----:B------:R-:W-:Y:S01]  /*8b70*/  F2FP.F16.F32.PACK_AB R6, R9, R8 ;  /* 0x000000080906723e */ /* 0x000fe200000000ff */
[----:B------:R-:W-:Y:S01]  /*8b80*/  FFMA R12, R27, R36, R12 ;  /* 0x000000241b0c7223 */ /* 0x000fe2000000000c */
[----:B------:R-:W-:Y:S01]  /*8b90*/  F2FP.F16.F32.PACK_AB R7, R11, R10 ;  /* 0x0000000a0b07723e */ /* 0x000fe200000000ff */
[C---:B------:R-:W-:Y:S01]  /*8ba0*/  FFMA R13, R27.reuse, R37, R13 ;  /* 0x000000251b0d7223 */ /* 0x040fe2000000000d */
[C---:B------:R-:W-:Y:S01]  /*8bb0*/  FFMA R14, R27.reuse, R38, R14 ;  /* 0x000000261b0e7223 */ /* 0x040fe2000000000e */
[----:B------:R-:W-:Y:S01]  /*8bc0*/  FFMA R19, R27, R39, R19 ;  /* 0x000000271b137223 */ /* 0x000fe20000000013 */
[----:B------:R-:W-:Y:S01]  /*8bd0*/  F2FP.F16.F32.PACK_AB R16, R2, R0 ;  /* 0x000000000210723e */ /* 0x000fe200000000ff */
[----:B------:R1:W-:Y:S01]  /*8be0*/  STS.128 [R56+UR43+0x3200], R4 ;  /* 0x0032000438007988 */ /* 0x0003e20008000c2b */
        /* <DEDUP_REMOVED lines=27> */
.L_x_145:
[----:B------:R-:W-:Y:S05]  /*8da0*/  BSYNC.RECONVERGENT B0 ;  /* 0x0000000000007941 */ /* 0x000fea0003800200 */
.L_x_144:
[----:B------:R-:W-:Y:S01]  /*8db0*/  BAR.SYNC.DEFER_BLOCKING 0x1, 0x80 ;  /* 0x0042000000007b1d */ /* 0x000fe20000010000 */
[----:B------:R-:W-:Y:S01]  /*8dc0*/  UISETP.NE.AND UP0, UPT, UR52, -0x4, UPT ;  /* 0xfffffffc3400788c */ /* 0x000fe2000bf05270 */
[----:B------:R-:W-:Y:S08]  /*8dd0*/  IADD3 R22, PT, PT, R22, 0x1, RZ ;  /* 0x0000000116167810 */ /* 0x000ff00007ffe0ff */
[----:B------:R-:W-:Y:S05]  /*8de0*/  BRA.U !UP0, `(.L_x_146) ;  /* 0x0000000108287547 */ /* 0x000fea000b800000 */
[----:B------:R-:W-:Y:S01]  /*8df0*/  ISETP.NE.AND P0, PT, R61, RZ, PT ;  /* 0x000000ff3d00720c */ /* 0x000fe20003f05270 */
[----:B------:R-:W-:Y:S01]  /*8e00*/  IMAD.U32 R2, RZ, RZ, UR46 ;  /* 0x0000002eff027e24 */ /* 0x000fe2000f8e00ff */
[----:B------:R-:W-:Y:S01]  /*8e10*/  UIADD3 UR4, UPT, UPT, UR46, 0x1, URZ ;  /* 0x000000012e047890 */ /* 0x000fe2000fffe0ff */
[----:B------:R-:W-:Y:S03]  /*8e20*/  IMAD.U32 R0, RZ, RZ, UR47 ;  /* 0x0000002fff007e24 */ /* 0x000fe6000f8e00ff */
[----:B------:R-:W-:Y:S04]  /*8e30*/  UISETP.NE.AND UP0, UPT, UR4, 0x4, UPT ;  /* 0x000000040400788c */ /* 0x000fe8000bf05270 */
[----:B------:R-:W-:Y:S03]  /*8e40*/  USEL UR46, UR4, URZ, UP0 ;  /* 0x000000ff042e7287 */ /* 0x000fe60008000000 */
[----:B------:R-:W-:Y:S05]  /*8e50*/  @P0 LEA R2, R2, UR43, 0x3 ;  /* 0x0000002b02020c11 */ /* 0x000fea000f8e18ff */
[----:B------:R-:W-:Y:S05]  /*8e60*/  @P0 VIADD R2, R2, 0x50 ;  /* 0x0000005002020836 */ /* 0x000fea0000000000 */
[----:B------:R-:W-:Y:S04]  /*8e70*/  @P0 PRMT R0, R0, 0x654, R2 ;  /* 0x0000065400000816 */ /* 0x000fe80000000002 */
[----:B------:R2:W-:Y:S03]  /*8e80*/  @P0 SYNCS.ARRIVE.TRANS64.RED.A1T0 RZ, [R0+URZ], RZ ;  /* 0x000000ff00ff09a7 */ /* 0x0005e600081004ff */
.L_x_146:
[----:B------:R-:W-:Y:S01]  /*8e90*/  R2UR UR4, R50 ;  /* 0x00000000320472ca */ /* 0x000fe200000e0000 */
[----:B------:R-:W-:Y:S01]  /*8ea0*/  UISETP.NE.AND UP0, UPT, UR62, URZ, UPT ;  /* 0x000000ff3e00728c */ /* 0x000fe2000bf05270 */
[----:B------:R-:W-:Y:S01]  /*8eb0*/  ISETP.NE.AND P0, PT, R55, 0x2, PT ;  /* 0x000000023700780c */ /* 0x000fe20003f05270 */
[----:B------:R-:W-:Y:S01]  /*8ec0*/  UIADD3 UR24, UPT, UPT, UR37, UR63, URZ ;  /* 0x0000003f25187290 */ /* 0x000fe2000fffe0ff */
[----:B------:R-:W-:Y:S01]  /*8ed0*/  ISETP.NE.AND P1, PT, R22, 0x4, PT ;  /* 0x000000041600780c */ /* 0x000fe20003f25270 */
[----:B------:R-:W-:Y:S01]  /*8ee0*/  UIADD3 UR52, UPT, UPT, UR52, 0x4, URZ ;  /* 0x0000000434347890 */ /* 0x000fe2000fffe0ff */
[----:B------:R-:W-:Y:S01]  /*8ef0*/  SEL R2, RZ, 0x1, P0 ;  /* 0x00000001ff027807 */ /* 0x000fe20000000000 */
[----:B------:R-:W-:Y:S01]  /*8f00*/  UMOV UR36, UR61 ;  /* 0x0000003d00247c82 */ /* 0x000fe20008000000 */
[----:B--2---:R-:W-:Y:S02]  /*8f10*/  SEL R0, RZ, 0x1, P1 ;  /* 0x00000001ff007807 */ /* 0x004fe40000800000 */
[----:B------:R-:W-:Y:S02]  /*8f20*/  LOP3.LUT R57, R57, R2, RZ, 0x3c, !PT ;  /* 0x0000000239397212 */ /* 0x000fe400078e3cff */
[----:B------:R-:W-:Y:S01]  /*8f30*/  LOP3.LUT R58, R58, R0, RZ, 0x3c, !PT ;  /* 0x000000003a3a7212 */ /* 0x000fe200078e3cff */
[----:B------:R-:W-:Y:S01]  /*8f40*/  UIADD3 UR20, UPT, UPT, UR38, UR4, URZ ;  /* 0x0000000426147290 */ /* 0x000fe2000fffe0ff */
[----:B------:R-:W-:Y:S02]  /*8f50*/  SEL R55, R55, RZ, P0 ;  /* 0x000000ff37377207 */ /* 0x000fe40000000000 */
[----:B------:R-:W-:Y:S01]  /*8f60*/  SEL R22, R22, RZ, P1 ;  /* 0x000000ff16167207 */ /* 0x000fe20000800000 */
[----:B------:R-:W-:Y:S08]  /*8f70*/  BRA.U UP0, `(.L_x_147) ;  /* 0xffffffcd005c7547 */ /* 0x000ff0000b83ffff */
[----:B------:R-:W-:-:S13]  /*8f80*/  R2UR UR4, R51 ;  /* 0x00000000330472ca */ /* 0x000fda00000e0000 */
[----:B------:R-:W-:-:S09]  /*8f90*/  UISETP.NE.AND UP0, UPT, UR4, URZ, UPT ;  /* 0x000000ff0400728c */ /* 0x000fd2000bf05270 */
[----:B------:R-:W-:Y:S05]  /*8fa0*/  BRA.U !UP0, `(.L_x_148) ;  /* 0x0000000108487547 */ /* 0x000fea000b800000 */
[----:B------:R-:W2:Y:S02]  /*8fb0*/  LDCU.64 UR4, c[0x0][0x890] ;  /* 0x00011200ff0477ac */ /* 0x000ea40008000a00 */
[----:B--2---:R-:W-:-:S04]  /*8fc0*/  UISETP.NE.U32.AND UP0, UPT, UR4, URZ, UPT ;  /* 0x000000ff0400728c */ /* 0x004fc8000bf05070 */
[----:B------:R-:W-:-:S09]  /*8fd0*/  UISETP.NE.AND.EX UP0, UPT, UR5, URZ, UPT, UP0 ;  /* 0x000000ff0500728c */ /* 0x000fd2000bf05300 */
[----:B------:R-:W-:Y:S05]  /*8fe0*/  BRA.U UP0, `(.L_x_149) ;  /* 0x00000001000c7547 */ /* 0x000fea000b800000 */
[----:B------:R-:W-:-:S13]  /*8ff0*/  FSETP.NEU.AND P0, PT, R27, RZ, PT ;  /* 0x000000ff1b00720b */ /* 0x000fda0003f0d000 */
[----:B------:R-:W-:Y:S05]  /*9000*/  @!P0 EXIT ;  /* 0x000000000000894d */ /* 0x000fea0003800000 */
[----:B------:R-:W-:Y:S05]  /*9010*/  BRA `(.L_x_148) ;  /* 0x00000000002c7947 */ /* 0x000fea0003800000 */
.L_x_149:
[----:B------:R-:W-:Y:S01]  /*9020*/  ISETP.NE.AND P0, PT, R54, RZ, PT ;  /* 0x000000ff3600720c */ /* 0x000fe20003f05270 */
[----:B------:R-:W-:-:S12]  /*9030*/  BSSY.RECONVERGENT B0, `(.L_x_148) ;  /* 0x0000009000007945 */ /* 0x000fd80003800200 */
[----:B------:R-:W-:Y:S05]  /*9040*/  @P0 BRA `(.L_x_150) ;  /* 0x0000000000140947 */ /* 0x000fea0003800000 */
[----:B------:R-:W2:Y:S02]  /*9050*/  LDCU.64 UR4, c[0x0][0x888] ;  /* 0x00011100ff0477ac */ /* 0x000ea40008000a00 */
[----:B--2---:R-:W-:-:S04]  /*9060*/  ISETP.NE.U32.AND P0, PT, RZ, UR4, PT ;  /* 0x00000004ff007c0c */ /* 0x004fc8000bf05070 */
[----:B------:R-:W-:-:S13]  /*9070*/  ISETP.NE.AND.EX P0, PT, RZ, UR5, PT, P0 ;  /* 0x00000005ff007c0c */ /* 0x000fda000bf05300 */
[----:B------:R-:W-:Y:S05]  /*9080*/  @!P0 EXIT ;  /* 0x000000000000894d */ /* 0x000fea0003800000 */
[----:B------:R-:W-:Y:S05]  /*9090*/  BRA `(.L_x_151) ;  /* 0x0000000000087947 */ /* 0x000fea0003800000 */
.L_x_150:
[----:B------:R-:W-:-:S13]  /*90a0*/  FSETP.NEU.AND P0, PT, R27, RZ, PT ;  /* 0x000000ff1b00720b */ /* 0x000fda0003f0d000 */
[----:B------:R-:W-:Y:S05]  /*90b0*/  @!P0 EXIT ;  /* 0x000000000000894d */ /* 0x000fea0003800000 */
.L_x_151:
[----:B------:R-:W-:Y:S05]  /*90c0*/  BSYNC.RECONVERGENT B0 ;  /* 0x0000000000007941 */ /* 0x000fea0003800200 */
.L_x_148:
[----:B------:R-:W-:Y:S01]  /*90d0*/  ULEA UR4, UR46, UR43, 0x3 ;  /* 0x0000002b2e047291 */ /* 0x000fe2000f8e18ff */
[----:B------:R-:W-:-:S04]  /*90e0*/  DEPBAR.LE SB0, 0x0 ;  /* 0x000080000000791a */ /* 0x000fc80000000000 */
[----:B------:R-:W-:-:S04]  /*90f0*/  UIADD3 UR4, UPT, UPT, UR4, 0x50, URZ ;  /* 0x0000005004047890 */ /* 0x000fc8000fffe0ff */
[----:B------:R-:W-:-:S09]  /*9100*/  UPRMT UR4, UR47, 0x654, UR4 ;  /* 0x000006542f047896 */ /* 0x000fd20008000004 */
[----:B------:R-:W-:Y:S01]  /*9110*/  SYNCS.ARRIVE.TRANS64.RED.A1T0 RZ, [UR4], RZ ;  /* 0x000000ffffff79a7 */ /* 0x000fe20008100404 */
[----:B------:R-:W-:Y:S05]  /*9120*/  EXIT ;  /* 0x000000000000794d */ /* 0x000fea0003800000 */
.L_x_24:
[----:B--2---:R2:W3:Y:S02]  /*9130*/  SYNCS.PHASECHK.TRANS64.TRYWAIT P0, [R0+URZ+0xf0], R2 ;  /* 0x0000f002000075a7 */ /* 0x0044e400080011ff */
[----:B---3--:R-:W-:Y:S05]  /*9140*/  @!P0 NANOSLEEP.SYNCS 0x989680 ;  /* 0x009896800000895d */ /* 0x008fea0003900000 */
[----:B------:R-:W3:Y:S02]  /*9150*/  @!P0 SYNCS.PHASECHK.TRANS64 P0, [R0+URZ+0xf0], R2 ;  /* 0x0000f002000085a7 */ /* 0x000ee400080010ff */
[----:B---3--:R-:W-:Y:S05]  /*9160*/  @!P0 BRA `(.L_x_24) ;  /* 0xfffffffc00f08947 */ /* 0x008fea000383ffff */
[----:B------:R-:W-:Y:S05]  /*9170*/  BRA `(.L_x_152) ;  /* 0xffffff8800207947 */ /* 0x000fea000383ffff */
.L_x_27:
[----:B-1----:R-:W-:-:S07]  /*9180*/  MOV R0, UR5 ;  /* 0x0000000500007c02 */ /* 0x002fce0008000f00 */
.L_x_153:
[----:B-1----:R1:W2:Y:S02]  /*9190*/  SYNCS.PHASECHK.TRANS64.TRYWAIT P0, [R0+URZ+0x18], R3 ;  /* 0x00001803000075a7 */ /* 0x0022a400080011ff */
[----:B--2---:R-:W-:Y:S05]  /*91a0*/  @!P0 NANOSLEEP.SYNCS 0x989680 ;  /* 0x009896800000895d */ /* 0x004fea0003900000 */
[----:B------:R-:W2:Y:S02]  /*91b0*/  @!P0 SYNCS.PHASECHK.TRANS64 P0, [R0+URZ+0x18], R3 ;  /* 0x00001803000085a7 */ /* 0x000ea400080010ff */
[----:B--2---:R-:W-:Y:S05]  /*91c0*/  @!P0 BRA `(.L_x_153) ;  /* 0xfffffffc00f08947 */ /* 0x004fea000383ffff */
[----:B------:R-:W-:Y:S05]  /*91d0*/  BRA `(.L_x_26) ;  /* 0xffffff8800787947 */ /* 0x000fea000383ffff */
.L_x_36:
[----:B-1----:R-:W-:-:S07]  /*91e0*/  MOV R0, UR6 ;  /* 0x0000000600007c02 */ /* 0x002fce0008000f00 */
.L_x_154:
[----:B-1----:R1:W2:Y:S02]  /*91f0*/  SYNCS.PHASECHK.TRANS64.TRYWAIT P0, [R0+URZ+0x18], R3 ;  /* 0x00001803000075a7 */ /* 0x0022a400080011ff */
[----:B--2---:R-:W-:Y:S05]  /*9200*/  @!P0 NANOSLEEP.SYNCS 0x989680 ;  /* 0x009896800000895d */ /* 0x004fea0003900000 */
[----:B------:R-:W2:Y:S02]  /*9210*/  @!P0 SYNCS.PHASECHK.TRANS64 P0, [R0+URZ+0x18], R3 ;  /* 0x00001803000085a7 */ /* 0x000ea400080010ff */
[----:B--2---:R-:W-:Y:S05]  /*9220*/  @!P0 BRA `(.L_x_154) ;  /* 0xfffffffc00f08947 */ /* 0x004fea000383ffff */
[----:B------:R-:W-:Y:S05]  /*9230*/  BRA `(.L_x_35) ;  /* 0xffffff8c00847947 */ /* 0x000fea000383ffff */
.L_x_43:
[----:B-1----:R1:W4:Y:S02]  /*9240*/  SYNCS.PHASECHK.TRANS64.TRYWAIT P0, [R3+URZ+0x80], R0 ;  /* 0x00008000030075a7 */ /* 0x00232400080011ff */
[----:B----4-:R-:W-:Y:S05]  /*9250*/  @!P0 NANOSLEEP.SYNCS 0x989680 ;  /* 0x009896800000895d */ /* 0x010fea0003900000 */
[----:B------:R-:W4:Y:S02]  /*9260*/  @!P0 SYNCS.PHASECHK.TRANS64 P0, [R3+URZ+0x80], R0 ;  /* 0x00008000030085a7 */ /* 0x000f2400080010ff */
[----:B----4-:R-:W-:Y:S05]  /*9270*/  @!P0 BRA `(.L_x_43) ;  /* 0xfffffffc00f08947 */ /* 0x010fea000383ffff */
[----:B------:R-:W-:Y:S05]  /*9280*/  BRA `(.L_x_155) ;  /* 0xffffff9000707947 */ /* 0x000fea000383ffff */
.L_x_47:
[----:B------:R-:W-:-:S07]  /*9290*/  MOV R0, UR4 ;  /* 0x0000000400007c02 */ /* 0x000fce0008000f00 */
.L_x_156:
[----:B-1----:R1:W2:Y:S02]  /*92a0*/  SYNCS.PHASECHK.TRANS64.TRYWAIT P0, [R0+URZ], R2 ;  /* 0x00000002000075a7 */ /* 0x0022a400080011ff */
[----:B--2---:R-:W-:Y:S05]  /*92b0*/  @!P0 NANOSLEEP.SYNCS 0x989680 ;  /* 0x009896800000895d */ /* 0x004fea0003900000 */
[----:B------:R-:W2:Y:S02]  /*92c0*/  @!P0 SYNCS.PHASECHK.TRANS64 P0, [R0+URZ], R2 ;  /* 0x00000002000085a7 */ /* 0x000ea400080010ff */
[----:B--2---:R-:W-:Y:S05]  /*92d0*/  @!P0 BRA `(.L_x_156) ;  /* 0xfffffffc00f08947 */ /* 0x004fea000383ffff */
[----:B------:R-:W-:Y:S05]  /*92e0*/  BRA `(.L_x_157) ;  /* 0xffffff9800187947 */ /* 0x000fea000383ffff */
.L_x_48:
[----:B------:R-:W-:-:S07]  /*92f0*/  MOV R0, UR5 ;  /* 0x0000000500007c02 */ /* 0x000fce0008000f00 */
.L_x_158:
[----:B-1----:R1:W2:Y:S02]  /*9300*/  SYNCS.PHASECHK.TRANS64.TRYWAIT P0, [R0+URZ], R2 ;  /* 0x00000002000075a7 */ /* 0x0022a400080011ff */
[----:B--2---:R-:W-:Y:S05]  /*9310*/  @!P0 NANOSLEEP.SYNCS 0x989680 ;  /* 0x009896800000895d */ /* 0x004fea0003900000 */
[----:B------:R-:W2:Y:S02]  /*9320*/  @!P0 SYNCS.PHASECHK.TRANS64 P0, [R0+URZ], R2 ;  /* 0x00000002000085a7 */ /* 0x000ea400080010ff */
[----:B--2---:R-:W-:Y:S05]  /*9330*/  @!P0 BRA `(.L_x_158) ;  /* 0xfffffffc00f08947 */ /* 0x004fea000383ffff */
[----:B------:R-:W-:Y:S05]  /*9340*/  BRA `(.L_x_159) ;  /* 0xffffff9800247947 */ /* 0x000fea000383ffff */
.L_x_51:
[----:B-1----:R1:W2:Y:S02]  /*9350*/  SYNCS.PHASECHK.TRANS64.TRYWAIT P0, [R2+URZ+0xe0], R4 ;  /* 0x0000e004020075a7 */ /* 0x0022a400080011ff */
[----:B--2---:R-:W-:Y:S05]  /*9360*/  @!P0 NANOSLEEP.SYNCS 0x989680 ;  /* 0x009896800000895d */ /* 0x004fea0003900000 */
[----:B------:R-:W2:Y:S02]  /*9370*/  @!P0 SYNCS.PHASECHK.TRANS64 P0, [R2+URZ+0xe0], R4 ;  /* 0x0000e004020085a7 */ /* 0x000ea400080010ff */
[----:B--2---:R-:W-:Y:S05]  /*9380*/  @!P0 BRA `(.L_x_51) ;  /* 0xfffffffc00f08947 */ /* 0x004fea000383ffff */
[----:B------:R-:W-:Y:S05]  /*9390*/  BRA `(.L_x_160) ;  /* 0xffffff9800807947 */ /* 0x000fea000383ffff */
.L_x_52:
[----:B------:R-:W-:-:S07]  /*93a0*/  MOV R2, UR4 ;  /* 0x0000000400027c02 */ /* 0x000fce0008000f00 */
.L_x_161:
[----:B-1----:R1:W2:Y:S02]  /*93b0*/  SYNCS.PHASECHK.TRANS64.TRYWAIT P0, [R2+URZ+0x90], R5 ;  /* 0x00009005020075a7 */ /* 0x0022a400080011ff */
[----:B--2---:R-:W-:Y:S05]  /*93c0*/  @!P0 NANOSLEEP.SYNCS 0x989680 ;  /* 0x009896800000895d */ /* 0x004fea0003900000 */
[----:B------:R-:W2:Y:S02]  /*93d0*/  @!P0 SYNCS.PHASECHK.TRANS64 P0, [R2+URZ+0x90], R5 ;  /* 0x00009005020085a7 */ /* 0x000ea400080010ff */
[----:B--2---:R-:W-:Y:S05]  /*93e0*/  @!P0 BRA `(.L_x_161) ;  /* 0xfffffffc00f08947 */ /* 0x004fea000383ffff */
[----:B------:R-:W-:Y:S05]  /*93f0*/  BRA `(.L_x_162) ;  /* 0xffffff9800907947 */ /* 0x000fea000383ffff */
.L_x_53:
[----:B-1----:R1:W2:Y:S02]  /*9400*/  SYNCS.PHASECHK.TRANS64.TRYWAIT P1, [R2+URZ+0x80], R4 ;  /* 0x00008004020075a7 */ /* 0x0022a400080211ff */
[----:B--2---:R-:W-:Y:S05]  /*9410*/  @!P1 NANOSLEEP.SYNCS 0x989680 ;  /* 0x009896800000995d */ /* 0x004fea0003900000 */
[----:B------:R-:W2:Y:S02]  /*9420*/  @!P1 SYNCS.PHASECHK.TRANS64 P1, [R2+URZ+0x80], R4 ;  /* 0x00008004020095a7 */ /* 0x000ea400080210ff */
[----:B--2---:R-:W-:Y:S05]  /*9430*/  @!P1 BRA `(.L_x_53) ;  /* 0xfffffffc00f09947 */ /* 0x004fea000383ffff */
[----:B------:R-:W-:Y:S05]  /*9440*/  BRA `(.L_x_163) ;  /* 0xffffff9800c07947 */ /* 0x000fea000383ffff */
.L_x_56:
[----:B------:R-:W-:-:S07]  /*9450*/  MOV R0, UR4 ;  /* 0x0000000400007c02 */ /* 0x000fce0008000f00 */
.L_x_164:
[----:B-1----:R1:W2:Y:S02]  /*9460*/  SYNCS.PHASECHK.TRANS64.TRYWAIT P0, [R0+URZ+0x90], R2 ;  /* 0x00009002000075a7 */ /* 0x0022a400080011ff */
[----:B--2---:R-:W-:Y:S05]  /*9470*/  @!P0 NANOSLEEP.SYNCS 0x989680 ;  /* 0x009896800000895d */ /* 0x004fea0003900000 */
[----:B------:R-:W2:Y:S02]  /*9480*/  @!P0 SYNCS.PHASECHK.TRANS64 P0, [R0+URZ+0x90], R2 ;  /* 0x00009002000085a7 */ /* 0x000ea400080010ff */
[----:B--2---:R-:W-:Y:S05]  /*9490*/  @!P0 BRA `(.L_x_164) ;  /* 0xfffffffc00f08947 */ /* 0x004fea000383ffff */
[----:B------:R-:W-:Y:S05]  /*94a0*/  BRA `(.L_x_55) ;  /* 0xffffff9c00147947 */ /* 0x000fea000383ffff */
.L_x_65:
[----:B-1----:R-:W-:-:S04]  /*94b0*/  MOV R5, UR5 ;  /* 0x0000000500057c02 */ /* 0x002fc80008000f00 */
[----:B------:R1:W2:Y:S03]  /*94c0*/  SYNCS.PHASECHK.TRANS64.TRYWAIT P0, [R5+URZ+0x8], R6 ;  /* 0x00000806050075a7 */ /* 0x0002a600080011ff */
[----:B--2---:R-:W-:Y:S05]  /*94d0*/  @!P0 NANOSLEEP.SYNCS 0x989680 ;  /* 0x009896800000895d */ /* 0x004fea0003900000 */
[----:B------:R-:W2:Y:S02]  /*94e0*/  @!P0 SYNCS.PHASECHK.TRANS64 P0, [R5+URZ+0x8], R6 ;  /* 0x00000806050085a7 */ /* 0x000ea400080010ff */
[----:B--2---:R-:W-:Y:S05]  /*94f0*/  @!P0 BRA `(.L_x_65) ;  /* 0xfffffffc00ec8947 */ /* 0x004fea000383ffff */
[----:B------:R-:W-:Y:S05]  /*9500*/  BRA `(.L_x_64) ;  /* 0xffffff9c00c87947 */ /* 0x000fea000383ffff */
.L_x_67:
[----:B------:R-:W-:Y:S01]  /*9510*/  BSSY B0, `(.L_x_165) ;  /* 0x0000006000007945 */ /* 0x000fe20003800000 */
[----:B------:R-:W-:-:S07]  /*9520*/  MOV R15, 0xffffffff ;  /* 0xffffffff000f7802 */ /* 0x000fce0000000f00 */
[----:B-1---5:R-:W-:Y:S05]  /*9530*/  WARPSYNC.COLLECTIVE R15, `(.L_x_166) ;  /* 0x000000000f0c7348 */ /* 0x022fea0003c00000 */
[----:B------:R-:W-:Y:S02]  /*9540*/  ELECT P6, UR79, PT ;  /* 0x00000000004f782f */ /* 0x000fe400038c0000 */
[----:B------:R-:W-:Y:S01]  /*9550*/  MOV R14, UR79 ;  /* 0x0000004f000e7c02 */ /* 0x000fe20008000f00 */
[----:B-1---5:R-:W-:Y:S10]  /*9560*/  ENDCOLLECTIVE ;  /* 0x000000000000791b */ /* 0x022ff40003800000 */
.L_x_166:
[----:B------:R-:W-:Y:S05]  /*9570*/  BSYNC B0 ;  /* 0x0000000000007941 */ /* 0x000fea0003800000 */
.L_x_165:
[----:B------:R-:W-:Y:S05]  /*9580*/  BRA `(.L_x_167) ;  /* 0xffffff9c00f87947 */ /* 0x000fea000383ffff */
.L_x_69:
[----:B-1----:R-:W-:-:S04]  /*9590*/  MOV R0, UR5 ;  /* 0x0000000500007c02 */ /* 0x002fc80008000f00 */
[----:B------:R1:W2:Y:S03]  /*95a0*/  SYNCS.PHASECHK.TRANS64.TRYWAIT P0, [R0+URZ+0x8], R4 ;  /* 0x00000804000075a7 */ /* 0x0002a600080011ff */
[----:B--2---:R-:W-:Y:S05]  /*95b0*/  @!P0 NANOSLEEP.SYNCS 0x989680 ;  /* 0x009896800000895d */ /* 0x004fea0003900000 */
[----:B------:R-:W2:Y:S02]  /*95c0*/  @!P0 SYNCS.PHASECHK.TRANS64 P0, [R0+URZ+0x8], R4 ;  /* 0x00000804000085a7 */ /* 0x000ea400080010ff */
[----:B--2---:R-:W-:Y:S05]  /*95d0*/  @!P0 BRA `(.L_x_69) ;  /* 0xfffffffc00ec8947 */ /* 0x004fea000383ffff */
[----:B------:R-:W-:Y:S05]  /*95e0*/  BRA `(.L_x_68) ;  /* 0xffffff9c00fc7947 */ /* 0x000fea000383ffff */
.L_x_70:
[----:B-1----:R1:W2:Y:S02]  /*95f0*/  SYNCS.PHASECHK.TRANS64.TRYWAIT P0, [R0+URZ+0x80], R4 ;  /* 0x00008004000075a7 */ /* 0x0022a400080011ff */
[----:B--2---:R-:W-:Y:S05]  /*9600*/  @!P0 NANOSLEEP.SYNCS 0x989680 ;  /* 0x009896800000895d */ /* 0x004fea0003900000 */
[----:B------:R-:W2:Y:S02]  /*9610*/  @!P0 SYNCS.PHASECHK.TRANS64 P0, [R0+URZ+0x80], R4 ;  /* 0x00008004000085a7 */ /* 0x000ea400080010ff */
[----:B--2---:R-:W-:Y:S05]  /*9620*/  @!P0 BRA `(.L_x_70) ;  /* 0xfffffffc00f08947 */ /* 0x004fea000383ffff */
[----:B------:R-:W-:Y:S05]  /*9630*/  BRA `(.L_x_168) ;  /* 0xffffffa400087947 */ /* 0x000fea000383ffff */
.L_x_72:
[----:B------:R-:W-:-:S07]  /*9640*/  MOV R0, UR46 ;  /* 0x0000002e00007c02 */ /* 0x000fce0008000f00 */
.L_x_169:
[----:B-1----:R1:W2:Y:S02]  /*9650*/  SYNCS.PHASECHK.TRANS64.TRYWAIT P0, [R0+URZ+0xc0], R4 ;  /* 0x0000c004000075a7 */ /* 0x0022a400080011ff */
[----:B--2---:R-:W-:Y:S05]  /*9660*/  @!P0 NANOSLEEP.SYNCS 0x989680 ;  /* 0x009896800000895d */ /* 0x004fea0003900000 */
[----:B------:R-:W2:Y:S02]  /*9670*/  @!P0 SYNCS.PHASECHK.TRANS64 P0, [R0+URZ+0xc0], R4 ;  /* 0x0000c004000085a7 */ /* 0x000ea400080010ff */
[----:B--2---:R-:W-:Y:S05]  /*9680*/  @!P0 BRA `(.L_x_169) ;  /* 0xfffffffc00f08947 */ /* 0x004fea000383ffff */
[----:B------:R-:W-:Y:S05]  /*9690*/  BRA `(.L_x_170) ;  /* 0xffffffa400547947 */ /* 0x000fea000383ffff */
.L_x_75:
[----:B------:R-:W-:Y:S07]  /*96a0*/  MOV R0, UR7 ;  /* 0x0000000700007c02 */ /* 0x000fee0008000f00 */
.L_x_171:
[----:B-1----:R1:W2:Y:S02]  /*96b0*/  SYNCS.PHASECHK.TRANS64.TRYWAIT P0, [R0+URZ], R4 ;  /* 0x00000004000075a7 */ /* 0x0022a400080011ff */
[----:B--2---:R-:W-:Y:S05]  /*96c0*/  @!P0 NANOSLEEP.SYNCS 0x989680 ;  /* 0x009896800000895d */ /* 0x004fea0003900000 */
[----:B------:R-:W2:Y:S02]  /*96d0*/  @!P0 SYNCS.PHASECHK.TRANS64 P0, [R0+URZ], R4 ;  /* 0x00000004000085a7 */ /* 0x000ea400080010ff */
[----:B--2---:R-:W-:Y:S05]  /*96e0*/  @!P0 BRA `(.L_x_171) ;  /* 0xfffffffc00f08947 */ /* 0x004fea000383ffff */
[----:B------:R-:W-:Y:S05]  /*96f0*/  BRA `(.L_x_74) ;  /* 0xffffffa400687947 */ /* 0x000fea000383ffff */
.L_x_79:
[----:B-1----:R-:W-:-:S07]  /*9700*/  MOV R0, UR4 ;  /* 0x0000000400007c02 */ /* 0x002fce0008000f00 */
.L_x_172:
[----:B-1----:R1:W2:Y:S02]  /*9710*/  SYNCS.PHASECHK.TRANS64.TRYWAIT P0, [R0+URZ], R2 ;  /* 0x00000002000075a7 */ /* 0x0022a400080011ff */
[----:B--2---:R-:W-:Y:S05]  /*9720*/  @!P0 NANOSLEEP.SYNCS 0x989680 ;  /* 0x009896800000895d */ /* 0x004fea0003900000 */
[----:B------:R-:W2:Y:S02]  /*9730*/  @!P0 SYNCS.PHASECHK.TRANS64 P0, [R0+URZ], R2 ;  /* 0x00000002000085a7 */ /* 0x000ea400080010ff */
[----:B--2---:R-:W-:Y:S05]  /*9740*/  @!P0 BRA `(.L_x_172) ;  /* 0xfffffffc00f08947 */ /* 0x004fea000383ffff */
[----:B------:R-:W-:Y:S05]  /*9750*/  BRA `(.L_x_173) ;  /* 0xffffffa800ac7947 */ /* 0x000fea000383ffff */
.L_x_80:
[----:B------:R-:W-:-:S07]  /*9760*/  MOV R0, UR5 ;  /* 0x0000000500007c02 */ /* 0x000fce0008000f00 */
.L_x_174:
[----:B-1----:R1:W2:Y:S02]  /*9770*/  SYNCS.PHASECHK.TRANS64.TRYWAIT P0, [R0+URZ], R3 ;  /* 0x00000003000075a7 */ /* 0x0022a400080011ff */
[----:B--2---:R-:W-:Y:S05]  /*9780*/  @!P0 NANOSLEEP.SYNCS 0x989680 ;  /* 0x009896800000895d */ /* 0x004fea0003900000 */
[----:B------:R-:W2:Y:S02]  /*9790*/  @!P0 SYNCS.PHASECHK.TRANS64 P0, [R0+URZ], R3 ;  /* 0x00000003000085a7 */ /* 0x000ea400080010ff */
[----:B--2---:R-:W-:Y:S05]  /*97a0*/  @!P0 BRA `(.L_x_174) ;  /* 0xfffffffc00f08947 */ /* 0x004fea000383ffff */
[----:B------:R-:W-:Y:S05]  /*97b0*/  BRA `(.L_x_175) ;  /* 0xffffffa800b87947 */ /* 0x000fea000383ffff */
.L_x_81:
[----:B------:R-:W-:-:S07]  /*97c0*/  MOV R0, UR5 ;  /* 0x0000000500007c02 */ /* 0x000fce0008000f00 */
.L_x_176:
[----:B-1----:R1:W2:Y:S02]  /*97d0*/  SYNCS.PHASECHK.TRANS64.TRYWAIT P0, [R0+URZ], R3 ;  /* 0x00000003000075a7 */ /* 0x0022a400080011ff */
[----:B--2---:R-:W-:Y:S05]  /*97e0*/  @!P0 NANOSLEEP.SYNCS 0x989680 ;  /* 0x009896800000895d */ /* 0x004fea0003900000 */
[----:B------:R-:W2:Y:S02]  /*97f0*/  @!P0 SYNCS.PHASECHK.TRANS64 P0, [R0+URZ], R3 ;  /* 0x00000003000085a7 */ /* 0x000ea400080010ff */
[----:B--2---:R-:W-:Y:S05]  /*9800*/  @!P0 BRA `(.L_x_176) ;  /* 0xfffffffc00f08947 */ /* 0x004fea000383ffff */
[----:B------:R-:W-:Y:S05]  /*9810*/  BRA `(.L_x_177) ;  /* 0xffffffa800c47947 */ /* 0x000fea000383ffff */
.L_x_84:
[----:B------:R-:W-:-:S07]  /*9820*/  MOV R0, UR41 ;  /* 0x0000002900007c02 */ /* 0x000fce0008000f00 */
.L_x_178:
[----:B-1----:R1:W2:Y:S02]  /*9830*/  SYNCS.PHASECHK.TRANS64.TRYWAIT P1, [R0+URZ+0x100], R2 ;  /* 0x00010002000075a7 */ /* 0x0022a400080211ff */
[----:B--2---:R-:W-:Y:S05]  /*9840*/  @!P1 NANOSLEEP.SYNCS 0x989680 ;  /* 0x009896800000995d */ /* 0x004fea0003900000 */
[----:B------:R-:W2:Y:S02]  /*9850*/  @!P1 SYNCS.PHASECHK.TRANS64 P1, [R0+URZ+0x100], R2 ;  /* 0x00010002000095a7 */ /* 0x000ea400080210ff */
[----:B--2---:R-:W-:Y:S05]  /*9860*/  @!P1 BRA `(.L_x_178) ;  /* 0xfffffffc00f09947 */ /* 0x004fea000383ffff */
[----:B------:R-:W-:Y:S05]  /*9870*/  BRA `(.L_x_179) ;  /* 0xffffffac00107947 */ /* 0x000fea000383ffff */
.L_x_89:
[----:B--2---:R2:W3:Y:S02]  /*9880*/  SYNCS.PHASECHK.TRANS64.TRYWAIT P0, [R12+URZ+0x80], R0 ;  /* 0x000080000c0075a7 */ /* 0x0044e400080011ff */
[----:B---3--:R-:W-:Y:S05]  /*9890*/  @!P0 NANOSLEEP.SYNCS 0x989680 ;  /* 0x009896800000895d */ /* 0x008fea0003900000 */
[----:B------:R-:W3:Y:S02]  /*98a0*/  @!P0 SYNCS.PHASECHK.TRANS64 P0, [R12+URZ+0x80], R0 ;  /* 0x000080000c0085a7 */ /* 0x000ee400080010ff */
[----:B---3--:R-:W-:Y:S05]  /*98b0*/  @!P0 BRA `(.L_x_89) ;  /* 0xfffffffc00f08947 */ /* 0x008fea000383ffff */
[----:B------:R-:W-:Y:S05]  /*98c0*/  BRA `(.L_x_180) ;  /* 0xffffffb000387947 */ /* 0x000fea000383ffff */
.L_x_92:
[----:B-1----:R-:W-:Y:S07]  /*98d0*/  MOV R0, UR21 ;  /* 0x0000001500007c02 */ /* 0x002fee0008000f00 */
.L_x_181:
[----:B-1----:R1:W2:Y:S02]  /*98e0*/  SYNCS.PHASECHK.TRANS64.TRYWAIT P2, [R0+URZ+0x78], R6 ;  /* 0x00007806000075a7 */ /* 0x0022a400080411ff */
[----:B--2---:R-:W-:Y:S05]  /*98f0*/  @!P2 NANOSLEEP.SYNCS 0x989680 ;  /* 0x009896800000a95d */ /* 0x004fea0003900000 */
[----:B------:R-:W2:Y:S02]  /*9900*/  @!P2 SYNCS.PHASECHK.TRANS64 P2, [R0+URZ+0x78], R6 ;  /* 0x000078060000a5a7 */ /* 0x000ea400080410ff */
[----:B--2---:R-:W-:Y:S05]  /*9910*/  @!P2 BRA `(.L_x_181) ;  /* 0xfffffffc00f0a947 */ /* 0x004fea000383ffff */
[----:B------:R-:W-:Y:S05]  /*9920*/  BRA `(.L_x_91) ;  /* 0xffffffb400a07947 */ /* 0x000fea000383ffff */
.L_x_95:
[----:B------:R-:W-:Y:S07]  /*9930*/  MOV R0, UR21 ;  /* 0x0000001500007c02 */ /* 0x000fee0008000f00 */
.L_x_182:
[----:B-1----:R1:W2:Y:S02]  /*9940*/  SYNCS.PHASECHK.TRANS64.TRYWAIT P0, [R0+URZ+0x50], R9 ;  /* 0x00005009000075a7 */ /* 0x0022a400080011ff */
[----:B--2---:R-:W-:Y:S05]  /*9950*/  @!P0 NANOSLEEP.SYNCS 0x989680 ;  /* 0x009896800000895d */ /* 0x004fea0003900000 */
[----:B------:R-:W2:Y:S02]  /*9960*/  @!P0 SYNCS.PHASECHK.TRANS64 P0, [R0+URZ+0x50], R9 ;  /* 0x00005009000085a7 */ /* 0x000ea400080010ff */
[----:B--2---:R-:W-:Y:S05]  /*9970*/  @!P0 BRA `(.L_x_182) ;  /* 0xfffffffc00f08947 */ /* 0x004fea000383ffff */
[----:B------:R-:W-:Y:S05]  /*9980*/  BRA `(.L_x_183) ;  /* 0xffffffb400fc7947 */ /* 0x000fea000383ffff */
.L_x_96:
[----:B------:R-:W-:Y:S07]  /*9990*/  MOV R0, UR21 ;  /* 0x0000001500007c02 */ /* 0x000fee0008000f00 */
.L_x_184:
[----:B-1----:R1:W2:Y:S02]  /*99a0*/  SYNCS.PHASECHK.TRANS64.TRYWAIT P0, [R0+URZ+0x58], R9 ;  /* 0x00005809000075a7 */ /* 0x0022a400080011ff */
[----:B--2---:R-:W-:Y:S05]  /*99b0*/  @!P0 NANOSLEEP.SYNCS 0x989680 ;  /* 0x009896800000895d */ /* 0x004fea0003900000 */
[----:B------:R-:W2:Y:S02]  /*99c0*/  @!P0 SYNCS.PHASECHK.TRANS64 P0, [R0+URZ+0x58], R9 ;  /* 0x00005809000085a7 */ /* 0x000ea400080010ff */
[----:B--2---:R-:W-:Y:S05]  /*99d0*/  @!P0 BRA `(.L_x_184) ;  /* 0xfffffffc00f08947 */ /* 0x004fea000383ffff */
[----:B------:R-:W-:Y:S05]  /*99e0*/  BRA `(.L_x_185) ;  /* 0xffffffb800587947 */ /* 0x000fea000383ffff */
.L_x_97:
[----:B------:R-:W-:Y:S07]  /*99f0*/  MOV R0, UR21 ;  /* 0x0000001500007c02 */ /* 0x000fee0008000f00 */
.L_x_186:
[----:B-1----:R1:W2:Y:S02]  /*9a00*/  SYNCS.PHASECHK.TRANS64.TRYWAIT P0, [R0+URZ+0x60], R9 ;  /* 0x00006009000075a7 */ /* 0x0022a400080011ff */
[----:B--2---:R-:W-:Y:S05]  /*9a10*/  @!P0 NANOSLEEP.SYNCS 0x989680 ;  /* 0x009896800000895d */ /* 0x004fea0003900000 */
[----:B------:R-:W2:Y:S02]  /*9a20*/  @!P0 SYNCS.PHASECHK.TRANS64 P0, [R0+URZ+0x60], R9 ;  /* 0x00006009000085a7 */ /* 0x000ea400080010ff */
[----:B--2---:R-:W-:Y:S05]  /*9a30*/  @!P0 BRA `(.L_x_186) ;  /* 0xfffffffc00f08947 */ /* 0x004fea000383ffff */
[----:B------:R-:W-:Y:S05]  /*9a40*/  BRA `(.L_x_187) ;  /* 0xffffffb800b47947 */ /* 0x000fea000383ffff */
.L_x_98:
[----:B------:R-:W-:Y:S07]  /*9a50*/  MOV R0, UR21 ;  /* 0x0000001500007c02 */ /* 0x000fee0008000f00 */
.L_x_188:
[----:B-1----:R1:W2:Y:S02]  /*9a60*/  SYNCS.PHASECHK.TRANS64.TRYWAIT P0, [R0+URZ+0x68], R9 ;  /* 0x00006809000075a7 */ /* 0x0022a400080011ff */
[----:B--2---:R-:W-:Y:S05]  /*9a70*/  @!P0 NANOSLEEP.SYNCS 0x989680 ;  /* 0x009896800000895d */ /* 0x004fea0003900000 */
[----:B------:R-:W2:Y:S02]  /*9a80*/  @!P0 SYNCS.PHASECHK.TRANS64 P0, [R0+URZ+0x68], R9 ;  /* 0x00006809000085a7 */ /* 0x000ea400080010ff */
[----:B--2---:R-:W-:Y:S05]  /*9a90*/  @!P0 BRA `(.L_x_188) ;  /* 0xfffffffc00f08947 */ /* 0x004fea000383ffff */
[----:B------:R-:W-:Y:S05]  /*9aa0*/  BRA `(.L_x_189) ;  /* 0xffffffbc00107947 */ /* 0x000fea000383ffff */
.L_x_100:
[----:B------:R-:W-:-:S07]  /*9ab0*/  MOV R0, UR21 ;  /* 0x0000001500007c02 */ /* 0x000fce0008000f00 */
.L_x_190:
[----:B-1----:R1:W3:Y:S02]  /*9ac0*/  SYNCS.PHASECHK.TRANS64.TRYWAIT P0, [R0+URZ+0x50], R2 ;  /* 0x00005002000075a7 */ /* 0x0022e400080011ff */
[----:B---3--:R-:W-:Y:S05]  /*9ad0*/  @!P0 NANOSLEEP.SYNCS 0x989680 ;  /* 0x009896800000895d */ /* 0x008fea0003900000 */
[----:B------:R-:W3:Y:S02]  /*9ae0*/  @!P0 SYNCS.PHASECHK.TRANS64 P0, [R0+URZ+0x50], R2 ;  /* 0x00005002000085a7 */ /* 0x000ee400080010ff */
[----:B---3--:R-:W-:Y:S05]  /*9af0*/  @!P0 BRA `(.L_x_190) ;  /* 0xfffffffc00f08947 */ /* 0x008fea000383ffff */
[----:B------:R-:W-:Y:S05]  /*9b00*/  BRA `(.L_x_191) ;  /* 0xffffffbc009c7947 */ /* 0x000fea000383ffff */
.L_x_101:
[----:B-1----:R-:W-:-:S07]  /*9b10*/  MOV R0, UR21 ;  /* 0x0000001500007c02 */ /* 0x002fce0008000f00 */
.L_x_192:
[----:B-1----:R1:W3:Y:S02]  /*9b20*/  SYNCS.PHASECHK.TRANS64.TRYWAIT P0, [R0+URZ+0x58], R2 ;  /* 0x00005802000075a7 */ /* 0x0022e400080011ff */
[----:B---3--:R-:W-:Y:S05]  /*9b30*/  @!P0 NANOSLEEP.SYNCS 0x989680 ;  /* 0x009896800000895d */ /* 0x008fea0003900000 */
[----:B------:R-:W3:Y:S02]  /*9b40*/  @!P0 SYNCS.PHASECHK.TRANS64 P0, [R0+URZ+0x58], R2 ;  /* 0x00005802000085a7 */ /* 0x000ee400080010ff */
[----:B---3--:R-:W-:Y:S05]  /*9b50*/  @!P0 BRA `(.L_x_192) ;  /* 0xfffffffc00f08947 */ /* 0x008fea000383ffff */
[----:B------:R-:W-:Y:S05]  /*9b60*/  BRA `(.L_x_193) ;  /* 0xffffffbc008c7947 */ /* 0x000fea000383ffff */
.L_x_102:
[----:B-1----:R-:W-:-:S07]  /*9b70*/  MOV R0, UR21 ;  /* 0x0000001500007c02 */ /* 0x002fce0008000f00 */
.L_x_194:
[----:B-1----:R1:W3:Y:S02]  /*9b80*/  SYNCS.PHASECHK.TRANS64.TRYWAIT P0, [R0+URZ+0x60], R2 ;  /* 0x00006002000075a7 */ /* 0x0022e400080011ff */
[----:B---3--:R-:W-:Y:S05]  /*9b90*/  @!P0 NANOSLEEP.SYNCS 0x989680 ;  /* 0x009896800000895d */ /* 0x008fea0003900000 */
[----:B------:R-:W3:Y:S02]  /*9ba0*/  @!P0 SYNCS.PHASECHK.TRANS64 P0, [R0+URZ+0x60], R2 ;  /* 0x00006002000085a7 */ /* 0x000ee400080010ff */
[----:B---3--:R-:W-:Y:S05]  /*9bb0*/  @!P0 BRA `(.L_x_194) ;  /* 0xfffffffc00f08947 */ /* 0x008fea000383ffff */
[----:B------:R-:W-:Y:S05]  /*9bc0*/  BRA `(.L_x_195) ;  /* 0xffffffbc007c7947 */ /* 0x000fea000383ffff */
.L_x_104:
[----:B-1----:R1:W2:Y:S02]  /*9bd0*/  SYNCS.PHASECHK.TRANS64.TRYWAIT P0, [R3+URZ+0x80], R0 ;  /* 0x00008000030075a7 */ /* 0x0022a400080011ff */
[----:B--2---:R-:W-:Y:S05]  /*9be0*/  @!P0 NANOSLEEP.SYNCS 0x989680 ;  /* 0x009896800000895d */ /* 0x004fea0003900000 */
[----:B------:R-:W2:Y:S02]  /*9bf0*/  @!P0 SYNCS.PHASECHK.TRANS64 P0, [R3+URZ+0x80], R0 ;  /* 0x00008000030085a7 */ /* 0x000ea400080010ff */
[----:B--2---:R-:W-:Y:S05]  /*9c00*/  @!P0 BRA `(.L_x_104) ;  /* 0xfffffffc00f08947 */ /* 0x004fea000383ffff */
[----:B------:R-:W-:Y:S05]  /*9c10*/  BRA `(.L_x_196) ;  /* 0xffffffc000487947 */ /* 0x000fea000383ffff */
.L_x_115:
[----:B-1----:R-:W-:Y:S04]  /*9c20*/  MOV R2, UR43 ;  /* 0x0000002b00027c02 */ /* 0x002fe80008000f00 */
[----:B------:R1:W2:Y:S03]  /*9c30*/  SYNCS.PHASECHK.TRANS64.TRYWAIT P1, [R2+URZ+0x30], R3 ;  /* 0x00003003020075a7 */ /* 0x0002a600080211ff */
[----:B--2---:R-:W-:Y:S05]  /*9c40*/  @!P1 NANOSLEEP.SYNCS 0x989680 ;  /* 0x009896800000995d */ /* 0x004fea0003900000 */
[----:B------:R-:W2:Y:S02]  /*9c50*/  @!P1 SYNCS.PHASECHK.TRANS64 P1, [R2+URZ+0x30], R3 ;  /* 0x00003003020095a7 */ /* 0x000ea400080210ff */
[----:B--2---:R-:W-:Y:S05]  /*9c60*/  @!P1 BRA `(.L_x_115) ;  /* 0xfffffffc00ec9947 */ /* 0x004fea000383ffff */
[----:B------:R-:W-:Y:S05]  /*9c70*/  BRA `(.L_x_114) ;  /* 0xffffffcc00b47947 */ /* 0x000fea000383ffff */
.L_x_117:
[----:B-1----:R1:W4:Y:S02]  /*9c80*/  SYNCS.PHASECHK.TRANS64.TRYWAIT P0, [R53+URZ+0xa0], R0 ;  /* 0x0000a000350075a7 */ /* 0x00232400080011ff */
[----:B----4-:R-:W-:Y:S05]  /*9c90*/  @!P0 NANOSLEEP.SYNCS 0x989680 ;  /* 0x009896800000895d */ /* 0x010fea0003900000 */
[----:B------:R-:W4:Y:S02]  /*9ca0*/  @!P0 SYNCS.PHASECHK.TRANS64 P0, [R53+URZ+0xa0], R0 ;  /* 0x0000a000350085a7 */ /* 0x000f2400080010ff */
[----:B----4-:R-:W-:Y:S05]  /*9cb0*/  @!P0 BRA `(.L_x_117) ;  /* 0xfffffffc00f08947 */ /* 0x010fea000383ffff */
[----:B------:R-:W-:Y:S05]  /*9cc0*/  BRA `(.L_x_116) ;  /* 0xffffffcc00d47947 */ /* 0x000fea000383ffff */
.L_x_126:
[----:B--2---:R2:W3:Y:S02]  /*9cd0*/  SYNCS.PHASECHK.TRANS64.TRYWAIT P0, [R2+URZ+0x30], R0 ;  /* 0x00003000020075a7 */ /* 0x0044e400080011ff */
[----:B---3--:R-:W-:Y:S05]  /*9ce0*/  @!P0 NANOSLEEP.SYNCS 0x989680 ;  /* 0x009896800000895d */ /* 0x008fea0003900000 */
[----:B------:R-:W3:Y:S02]  /*9cf0*/  @!P0 SYNCS.PHASECHK.TRANS64 P0, [R2+URZ+0x30], R0 ;  /* 0x00003000020085a7 */ /* 0x000ee400080010ff */
[----:B---3--:R-:W-:Y:S05]  /*9d00*/  @!P0 BRA `(.L_x_126) ;  /* 0xfffffffc00f08947 */ /* 0x008fea000383ffff */
[----:B------:R-:W-:Y:S05]  /*9d10*/  BRA `(.L_x_125) ;  /* 0xffffffd400e47947 */ /* 0x000fea000383ffff */
.L_x_134:
[----:B--2---:R2:W3:Y:S02]  /*9d20*/  SYNCS.PHASECHK.TRANS64.TRYWAIT P0, [R2+URZ+0x30], R4 ;  /* 0x00003004020075a7 */ /* 0x0044e400080011ff */
[----:B---3--:R-:W-:Y:S05]  /*9d30*/  @!P0 NANOSLEEP.SYNCS 0x989680 ;  /* 0x009896800000895d */ /* 0x008fea0003900000 */
[----:B------:R-:W3:Y:S02]  /*9d40*/  @!P0 SYNCS.PHASECHK.TRANS64 P0, [R2+URZ+0x30], R4 ;  /* 0x00003004020085a7 */ /* 0x000ee400080010ff */
[----:B---3--:R-:W-:Y:S05]  /*9d50*/  @!P0 BRA `(.L_x_134) ;  /* 0xfffffffc00f08947 */ /* 0x008fea000383ffff */
[----:B------:R-:W-:Y:S05]  /*9d60*/  BRA `(.L_x_133) ;  /* 0xffffffe000047947 */ /* 0x000fea000383ffff */
.L_x_142:
[----:B--2---:R2:W3:Y:S02]  /*9d70*/  SYNCS.PHASECHK.TRANS64.TRYWAIT P0, [R3+URZ+0x30], R0 ;  /* 0x00003000030075a7 */ /* 0x0044e400080011ff */
[----:B---3--:R-:W-:Y:S05]  /*9d80*/  @!P0 NANOSLEEP.SYNCS 0x989680 ;  /* 0x009896800000895d */ /* 0x008fea0003900000 */
[----:B------:R-:W3:Y:S02]  /*9d90*/  @!P0 SYNCS.PHASECHK.TRANS64 P0, [R3+URZ+0x30], R0 ;  /* 0x00003000030085a7 */ /* 0x000ee400080010ff */
[----:B---3--:R-:W-:Y:S05]  /*9da0*/  @!P0 BRA `(.L_x_142) ;  /* 0xfffffffc00f08947 */ /* 0x008fea000383ffff */
[----:B------:R-:W-:Y:S05]  /*9db0*/  BRA `(.L_x_141) ;  /* 0xffffffe800247947 */ /* 0x000fea000383ffff */
        .weak           $__internal_0_$__cuda_sm10x_tcgen05_guardrail_trap_col_being_dealloced_not_returned_by_alloc
        .type           $__internal_0_$__cuda_sm10x_tcgen05_guardrail_trap_col_being_dealloced_not_returned_by_alloc,@function
        .size           $__internal_0_$__cuda_sm10x_tcgen05_guardrail_trap_col_being_dealloced_not_returned_by_alloc,($__internal_1_$__cuda_sm10x_tcgen05_guardrail_trap_phase_invalid_during_alloc - $__internal_0_$__cuda_sm10x_tcgen05_guardrail_trap_col_being_dealloced_not_returned_by_alloc)
$__internal_0_$__cuda_sm10x_tcgen05_guardrail_trap_col_being_dealloced_not_returned_by_alloc:
[----:B------:R-:W-:Y:S05]  /*9dc0*/  BPT.TRAP 0x1 ;  /* 0x000000040000795c */ /* 0x000fea0000300000 */
[----:B------:R-:W-:-:S04]  /*9dd0*/  HFMA2 R3, -RZ, RZ, 0, 0 ;  /* 0x00000000ff037431 */ /* 0x000fc800000001ff */
[----:B------:R-:W-:Y:S05]  /*9de0*/  RET.REL.NODEC R2 `(_ZN7cutlass13device_kernelINS_4gemm6kernel13GemmUniversalIN4cute5tupleIJiiiiEEENS1_10collective13CollectiveMmaINS1_35MainloopSm100TmaUmmaWarpSpecializedILi3ELi2ELi4ENS5_IJNS4_1CILi2EEESB_NSA_ILi1EEEEEEEENS5_IJNSA_ILi128EEESF_SF_EEENS_6half_tENS5_IJlSC_lEEESH_SI_NS4_8TiledMMAINS4_8MMA_AtomIJNS4_26SM100_MMA_F16BF16_2x1SM_SSISH_SH_fLi128ELi128ELNS4_4UMMA5MajorE0ELSN_0ELNSM_7ScaleInE0ELSO_0EEEEEENS4_6LayoutINS5_IJSC_SC_SC_EEENS5_IJNSA_ILi0EEEST_ST_EEEEENS5_IJNS4_10UnderscoreESW_SW_EEEEENS4_28SM100_TMA_2SM_LOAD_MULTICASTENS4_14ComposedLayoutINS4_7SwizzleILi3ELi4ELi3EEENS4_18smem_ptr_flag_bitsILi16EEENSR_INS5_IJNSA_ILi8EEENSA_ILi64EEEEEENS5_IJS16_SC_EEEEEEEvNS4_8identityENS4_18SM100_TMA_2SM_LOADES1A_vS1B_EENS_8epilogue10collective18CollectiveEpilogueINS1E_23Sm100TmaWarpSpecializedILi4ELi2ELi16ELb1ELb0EEEJNS5_IJS16_SF_SF_EEENS5_IJNSR_IS16_SC_EENSR_INS5_IJNSA_ILi16EEESB_EEENS5_IJSC_S16_EEEEEEEESH_SI_SH_SI_NS1E_6fusion15FusionCallbacksIS1I_NS1Q_17LinearCombinationISH_fSH_fLNS_15FloatRoundStyleE2EEES1J_S1P_JEEENS4_5SM1004TMEM4LOAD26SM100_TMEM_LOAD_32dp32b16xENS4_13SM90_TMA_LOADENS10_INS11_ILi1ELi4ELi3EEES14_NSR_INS5_IJS15_S1L_EEENS5_IJS1L_SC_EEEEEEENS4_39AutoVectorizingCopyWithAssumedAlignmentILi128EEENS4_14SM90_TMA_STOREES25_S27_S27_EEEvvEEEEvNT_6ParamsE) ;  /* 0xffffff6002847950 */ /* 0x000fea0003c3ffff */
        .weak           $__internal_1_$__cuda_sm10x_tcgen05_guardrail_trap_phase_invalid_during_alloc
        .type           $__internal_1_$__cuda_sm10x_tcgen05_guardrail_trap_phase_invalid_during_alloc,@function
        .size           $__internal_1_$__cuda_sm10x_tcgen05_guardrail_trap_phase_invalid_during_alloc,($__internal_2_$__cuda_sm10x_tcgen05_guardrail_trap_unallocated_columns_being_dealloced - $__internal_1_$__cuda_sm10x_tcgen05_guardrail_trap_phase_invalid_during_alloc)
$__internal_1_$__cuda_sm10x_tcgen05_guardrail_trap_phase_invalid_during_alloc:
[----:B------:R-:W-:Y:S05]  /*9df0*/  BPT.TRAP 0x1 ;  /* 0x000000040000795c */ /* 0x000fea0000300000 */
[----:B------:R-:W-:-:S04]  /*9e00*/  MOV R5, 0x0 ;  /* 0x0000000000057802 */ /* 0x000fc80000000f00 */
[----:B------:R-:W-:Y:S05]  /*9e10*/  RET.REL.NODEC R4 `(_ZN7cutlass13device_kernelINS_4gemm6kernel13GemmUniversalIN4cute5tupleIJiiiiEEENS1_10collective13CollectiveMmaINS1_35MainloopSm100TmaUmmaWarpSpecializedILi3ELi2ELi4ENS5_IJNS4_1CILi2EEESB_NSA_ILi1EEEEEEEENS5_IJNSA_ILi128EEESF_SF_EEENS_6half_tENS5_IJlSC_lEEESH_SI_NS4_8TiledMMAINS4_8MMA_AtomIJNS4_26SM100_MMA_F16BF16_2x1SM_SSISH_SH_fLi128ELi128ELNS4_4UMMA5MajorE0ELSN_0ELNSM_7ScaleInE0ELSO_0EEEEEENS4_6LayoutINS5_IJSC_SC_SC_EEENS5_IJNSA_ILi0EEEST_ST_EEEEENS5_IJNS4_10UnderscoreESW_SW_EEEEENS4_28SM100_TMA_2SM_LOAD_MULTICASTENS4_14ComposedLayoutINS4_7SwizzleILi3ELi4ELi3EEENS4_18smem_ptr_flag_bitsILi16EEENSR_INS5_IJNSA_ILi8EEENSA_ILi64EEEEEENS5_IJS16_SC_EEEEEEEvNS4_8identityENS4_18SM100_TMA_2SM_LOADES1A_vS1B_EENS_8epilogue10collective18CollectiveEpilogueINS1E_23Sm100TmaWarpSpecializedILi4ELi2ELi16ELb1ELb0EEEJNS5_IJS16_SF_SF_EEENS5_IJNSR_IS16_SC_EENSR_INS5_IJNSA_ILi16EEESB_EEENS5_IJSC_S16_EEEEEEEESH_SI_SH_SI_NS1E_6fusion15FusionCallbacksIS1I_NS1Q_17LinearCombinationISH_fSH_fLNS_15FloatRoundStyleE2EEES1J_S1P_JEEENS4_5SM1004TMEM4LOAD26SM100_TMEM_LOAD_32dp32b16xENS4_13SM90_TMA_LOADENS10_INS11_ILi1ELi4ELi3EEES14_NSR_INS5_IJS15_S1L_EEENS5_IJS1L_SC_EEEEEEENS4_39AutoVectorizingCopyWithAssumedAlignmentILi128EEENS4_14SM90_TMA_STOREES25_S27_S27_EEEvvEEEEvNT_6ParamsE) ;  /* 0xffffff6004787950 */ /* 0x000fea0003c3ffff */
        .weak           $__internal_2_$__cuda_sm10x_tcgen05_guardrail_trap_unallocated_columns_being_dealloced
        .type           $__internal_2_$__cuda_sm10x_tcgen05_guardrail_trap_unallocated_columns_being_dealloced,@function
        .size           $__internal_2_$__cuda_sm10x_tcgen05_guardrail_trap_unallocated_columns_being_dealloced,(.L_x_198 - $__internal_2_$__cuda_sm10x_tcgen05_guardrail_trap_unallocated_columns_being_dealloced)
$__internal_2_$__cuda_sm10x_tcgen05_guardrail_trap_unallocated_columns_being_dealloced:
[----:B------:R-:W-:Y:S05]  /*9e20*/  BPT.TRAP 0x1 ;  /* 0x000000040000795c */ /* 0x000fea0000300000 */
[----:B------:R-:W-:-:S04]  /*9e30*/  HFMA2 R3, -RZ, RZ, 0, 0 ;  /* 0x00000000ff037431 */ /* 0x000fc800000001ff */
[----:B------:R-:W-:Y:S05]  /*9e40*/  RET.REL.NODEC R2 `(_ZN7cutlass13device_kernelINS_4gemm6kernel13GemmUniversalIN4cute5tupleIJiiiiEEENS1_10collective13CollectiveMmaINS1_35MainloopSm100TmaUmmaWarpSpecializedILi3ELi2ELi4ENS5_IJNS4_1CILi2EEESB_NSA_ILi1EEEEEEEENS5_IJNSA_ILi128EEESF_SF_EEENS_6half_tENS5_IJlSC_lEEESH_SI_NS4_8TiledMMAINS4_8MMA_AtomIJNS4_26SM100_MMA_F16BF16_2x1SM_SSISH_SH_fLi128ELi128ELNS4_4UMMA5MajorE0ELSN_0ELNSM_7ScaleInE0ELSO_0EEEEEENS4_6LayoutINS5_IJSC_SC_SC_EEENS5_IJNSA_ILi0EEEST_ST_EEEEENS5_IJNS4_10UnderscoreESW_SW_EEEEENS4_28SM100_TMA_2SM_LOAD_MULTICASTENS4_14ComposedLayoutINS4_7SwizzleILi3ELi4ELi3EEENS4_18smem_ptr_flag_bitsILi16EEENSR_INS5_IJNSA_ILi8EEENSA_ILi64EEEEEENS5_IJS16_SC_EEEEEEEvNS4_8identityENS4_18SM100_TMA_2SM_LOADES1A_vS1B_EENS_8epilogue10collective18CollectiveEpilogueINS1E_23Sm100TmaWarpSpecializedILi4ELi2ELi16ELb1ELb0EEEJNS5_IJS16_SF_SF_EEENS5_IJNSR_IS16_SC_EENSR_INS5_IJNSA_ILi16EEESB_EEENS5_IJSC_S16_EEEEEEEESH_SI_SH_SI_NS1E_6fusion15FusionCallbacksIS1I_NS1Q_17LinearCombinationISH_fSH_fLNS_15FloatRoundStyleE2EEES1J_S1P_JEEENS4_5SM1004TMEM4LOAD26SM100_TMEM_LOAD_32dp32b16xENS4_13SM90_TMA_LOADENS10_INS11_ILi1ELi4ELi3EEES14_NSR_INS5_IJS15_S1L_EEENS5_IJS1L_SC_EEEEEEENS4_39AutoVectorizingCopyWithAssumedAlignmentILi128EEENS4_14SM90_TMA_STOREES25_S27_S27_EEEvvEEEEvNT_6ParamsE) ;  /* 0xffffff60026c7950 */ /* 0x000fea0003c3ffff */
.L_x_197:
[----:B------:R-:W-:-:S00]  /*9e50*/  BRA `(.L_x_197) ;  /* 0xfffffffc00fc7947 */ /* 0x000fc0000383ffff */
[----:B------:R-:W-:-:S00]  /*9e60*/  NOP ;  /* 0x0000000000007918 */ /* 0x000fc00000000000 */
        /* <DEDUP_REMOVED lines=9> */
.L_x_198:


//--------------------- .nv.global.init           --------------------------
	.section	.nv.global.init,"aw",@progbits
.nv.global.init:
	.type		$str$27,@object
	.size		$str$27,($str$28 - $str$27)
$str$27:
        /*0000*/ 	.byte	0x28, 0x61, 0x64, 0x64, 0x72, 0x65, 0x73, 0x73, 0x20, 0x26, 0x20, 0x6d, 0x61, 0x73, 0x6b, 0x29
        /*0010*/ 	.byte	0x20, 0x3d, 0x3d, 0x20, 0x30, 0x00
	.type		$str$28,@object
	.size		$str$28,($str$26 - $str$28)
$str$28:
        /*0016*/ 	.byte	0x2f, 0x74, 0x6d, 0x70, 0x2f, 0x63, 0x75, 0x74, 0x6c, 0x61, 0x73, 0x73, 0x5f, 0x73, 0x77, 0x65
        /*0026*/ 	.byte	0x65, 0x70, 0x5f, 0x73, 0x72, 0x63, 0x2f, 0x69, 0x6e, 0x63, 0x6c, 0x75, 0x64, 0x65, 0x2f, 0x63
        /*0036*/ 	.byte	0x75, 0x74, 0x65, 0x2f, 0x70, 0x6f, 0x69, 0x6e, 0x74, 0x65, 0x72, 0x5f, 0x66, 0x6c, 0x61, 0x67
        /*0046*/ 	.byte	0x67, 0x65, 0x64, 0x2e, 0x68, 0x70, 0x70, 0x00
	.type		$str$26,@object
	.size		$str$26,($str$25 - $str$26)
$str$26:
        /*004e*/ 	.byte	0x2f, 0x74, 0x6d, 0x70, 0x2f, 0x63, 0x75, 0x74, 0x6c, 0x61, 0x73, 0x73, 0x5f, 0x73, 0x77, 0x65
        /*005e*/ 	.byte	0x65, 0x70, 0x5f, 0x73, 0x72, 0x63, 0x2f, 0x69, 0x6e, 0x63, 0x6c, 0x75, 0x64, 0x65, 0x2f, 0x63
        /*006e*/ 	.byte	0x75, 0x74, 0x65, 0x2f, 0x61, 0x74, 0x6f, 0x6d, 0x2f, 0x63, 0x6f, 0x70, 0x79, 0x5f, 0x74, 0x72
        /*007e*/ 	.byte	0x61, 0x69, 0x74, 0x73, 0x5f, 0x73, 0x6d, 0x31, 0x30, 0x30, 0x2e, 0x68, 0x70, 0x70, 0x00
	.type		$str$25,@object
	.size		$str$25,(__unnamed_1 - $str$25)
$str$25:
        /*008d*/ 	.byte	0x28, 0x28, 0x75, 0x69, 0x6e, 0x74, 0x33, 0x32, 0x5f, 0x74, 0x28, 0x74, 0x68, 0x72, 0x65, 0x61
        /*009d*/ 	.byte	0x64, 0x49, 0x64, 0x78, 0x2e, 0x78, 0x29, 0x20, 0x2f, 0x20, 0x33, 0x32, 0x29, 0x20, 0x25, 0x20
        /*00ad*/ 	.byte	0x34, 0x29, 0x20, 0x3d, 0x3d, 0x20, 0x28, 0x28, 0x28, 0x74, 0x6d, 0x65, 0x6d, 0x5f, 0x61, 0x64
        /*00bd*/ 	.byte	0x64, 0x72, 0x20, 0x3e, 0x3e, 0x20, 0x31, 0x36, 0x29, 0x20, 0x2f, 0x20, 0x33, 0x32, 0x29, 0x20
        /*00cd*/ 	.byte	0x25, 0x20, 0x34, 0x29, 0x00
	.type		__unnamed_1,@object
	.size		__unnamed_1,(__unnamed_2 - __unnamed_1)
__unnamed_1:
        /*00d2*/ 	.byte	0x61, 0x75, 0x74, 0x6f, 0x20, 0x63, 0x75, 0x74, 0x65, 0x3a, 0x3a, 0x61, 0x73, 0x5f, 0x70, 0x6f
        /* <DEDUP_REMOVED lines=24> */
        /*0262*/ 	.byte	0x34, 0x38, 0x3e, 0x3e, 0x3e, 0x3e, 0x5d, 0x00
	.type		__unnamed_2,@object
	.size		__unnamed_2,(.L_2 - __unnamed_2)
__unnamed_2:
        /* <DEDUP_REMOVED lines=40> */
        /*04ea*/ 	.byte	0x3a, 0x3a, 0x43, 0x3c, 0x30, 0x3e, 0x3e, 0x3e, 0x3e, 0x5d, 0x00
.L_2:


//--------------------- .nv.shared._ZN7cutlass13device_kernelINS_4gemm6kernel13GemmUniversalIN4cute5tupleIJiiiiEEENS1_10collective13CollectiveMmaINS1_35MainloopSm100TmaUmmaWarpSpecializedILi3ELi2ELi4ENS5_IJNS4_1CILi2EEESB_NSA_ILi1EEEEEEEENS5_IJNSA_ILi128EEESF_SF_EEENS_6half_tENS5_IJlSC_lEEESH_SI_NS4_8TiledMMAINS4_8MMA_AtomIJNS4_26SM100_MMA_F16BF16_2x1SM_SSISH_SH_fLi128ELi128ELNS4_4UMMA5MajorE0ELSN_0ELNSM_7ScaleInE0ELSO_0EEEEEENS4_6LayoutINS5_IJSC_SC_SC_EEENS5_IJNSA_ILi0EEEST_ST_EEEEENS5_IJNS4_10UnderscoreESW_SW_EEEEENS4_28SM100_TMA_2SM_LOAD_MULTICASTENS4_14ComposedLayoutINS4_7SwizzleILi3ELi4ELi3EEENS4_18smem_ptr_flag_bitsILi16EEENSR_INS5_IJNSA_ILi8EEENSA_ILi64EEEEEENS5_IJS16_SC_EEEEEEEvNS4_8identityENS4_18SM100_TMA_2SM_LOADES1A_vS1B_EENS_8epilogue10collective18CollectiveEpilogueINS1E_23Sm100TmaWarpSpecializedILi4ELi2ELi16ELb1ELb0EEEJNS5_IJS16_SF_SF_EEENS5_IJNSR_IS16_SC_EENSR_INS5_IJNSA_ILi16EEESB_EEENS5_IJSC_S16_EEEEEEEESH_SI_SH_SI_NS1E_6fusion15FusionCallbacksIS1I_NS1Q_17LinearCombinationISH_fSH_fLNS_15FloatRoundStyleE2EEES1J_S1P_JEEENS4_5SM1004TMEM4LOAD26SM100_TMEM_LOAD_32dp32b16xENS4_13SM90_TMA_LOADENS10_INS11_ILi1ELi4ELi3EEES14_NSR_INS5_IJS15_S1L_EEENS5_IJS1L_SC_EEEEEEENS4_39AutoVectorizingCopyWithAssumedAlignmentILi128EEENS4_14SM90_TMA_STOREES25_S27_S27_EEEvvEEEEvNT_6ParamsE --------------------------
	.section	.nv.shared._ZN7cutlass13device_kernelINS_4gemm6kernel13GemmUniversalIN4cute5tupleIJiiiiEEENS1_10collective13CollectiveMmaINS1_35MainloopSm100TmaUmmaWarpSpecializedILi3ELi2ELi4ENS5_IJNS4_1CILi2EEESB_NSA_ILi1EEEEEEEENS5_IJNSA_ILi128EEESF_SF_EEENS_6half_tENS5_IJlSC_lEEESH_SI_NS4_8TiledMMAINS4_8MMA_AtomIJNS4_26SM100_MMA_F16BF16_2x1SM_SSISH_SH_fLi128ELi128ELNS4_4UMMA5MajorE0ELSN_0ELNSM_7ScaleInE0ELSO_0EEEEEENS4_6LayoutINS5_IJSC_SC_SC_EEENS5_IJNSA_ILi0EEEST_ST_EEEEENS5_IJNS4_10UnderscoreESW_SW_EEEEENS4_28SM100_TMA_2SM_LOAD_MULTICASTENS4_14ComposedLayoutINS4_7SwizzleILi3ELi4ELi3EEENS4_18smem_ptr_flag_bitsILi16EEENSR_INS5_IJNSA_ILi8EEENSA_ILi64EEEEEENS5_IJS16_SC_EEEEEEEvNS4_8identityENS4_18SM100_TMA_2SM_LOADES1A_vS1B_EENS_8epilogue10collective18CollectiveEpilogueINS1E_23Sm100TmaWarpSpecializedILi4ELi2ELi16ELb1ELb0EEEJNS5_IJS16_SF_SF_EEENS5_IJNSR_IS16_SC_EENSR_INS5_IJNSA_ILi16EEESB_EEENS5_IJSC_S16_EEEEEEEESH_SI_SH_SI_NS1E_6fusion15FusionCallbacksIS1I_NS1Q_17LinearCombinationISH_fSH_fLNS_15FloatRoundStyleE2EEES1J_S1P_JEEENS4_5SM1004TMEM4LOAD26SM100_TMEM_LOAD_32dp32b16xENS4_13SM90_TMA_LOADENS10_INS11_ILi1ELi4ELi3EEES14_NSR_INS5_IJS15_S1L_EEENS5_IJS1L_SC_EEEEEEENS4_39AutoVectorizingCopyWithAssumedAlignmentILi128EEENS4_14SM90_TMA_STOREES25_S27_S27_EEEvvEEEEvNT_6ParamsE,"aw",@nobits
	.sectionflags	@""
	.align	16
	.zero		1024


//--------------------- .nv.shared.reserved.0     --------------------------
	.section	.nv.shared.reserved.0,"aw",@nobits
	.weak		__nv_reservedSMEM_offset_0_alias
	.size		__nv_reservedSMEM_offset_0_alias, 0, 64
	.other		__nv_reservedSMEM_offset_0_alias,@"STO_CUDA_RESERVED_SHARED STV_DEFAULT"
__nv_reservedSMEM_offset_0_alias:
	.zero		0
.nv.shared.reserved.0:
	.zero		64
	.weak		__nv_reservedSMEM_tcgen05_partition
	.type		__nv_reservedSMEM_tcgen05_partition,@object
	.size		__nv_reservedSMEM_tcgen05_partition,(.L_0 - __nv_reservedSMEM_tcgen05_partition)
__nv_reservedSMEM_tcgen05_partition:
	.zero		32
.L_0:


//--------------------- .nv.global                --------------------------
	.section	.nv.global,"aw",@nobits
.nv.global:
	.type		_ZN39_INTERNAL_8b54da15_4_k_cu_6f19f28a_70354cute1_E,@object
	.size		_ZN39_INTERNAL_8b54da15_4_k_cu_6f19f28a_70354cute1_E,(_ZN39_INTERNAL_8b54da15_4_k_cu_6f19f28a_70354cuda3std3__45__cpo6cbeginE - _ZN39_INTERNAL_8b54da15_4_k_cu_6f19f28a_70354cute1_E)
_ZN39_INTERNAL_8b54da15_4_k_cu_6f19f28a_70354cute1_E:
	.zero		1
	.type		_ZN39_INTERNAL_8b54da15_4_k_cu_6f19f28a_70354cuda3std3__45__cpo6cbeginE,@object
	.size		_ZN39_INTERNAL_8b54da15_4_k_cu_6f19f28a_70354cuda3std3__45__cpo6cbeginE,(_ZN39_INTERNAL_8b54da15_4_k_cu_6f19f28a_70354cuda3std3__48in_placeE - _ZN39_INTERNAL_8b54da15_4_k_cu_6f19f28a_70354cuda3std3__45__cpo6cbeginE)
_ZN39_INTERNAL_8b54da15_4_k_cu_6f19f28a_70354cuda3std3__45__cpo6cbeginE:
	.zero		1
	.type		_ZN39_INTERNAL_8b54da15_4_k_cu_6f19f28a_70354cuda3std3__48in_placeE,@object
	.size		_ZN39_INTERNAL_8b54da15_4_k_cu_6f19f28a_70354cuda3std3__48in_placeE,(_ZN39_INTERNAL_8b54da15_4_k_cu_6f19f28a_70354cuda3std6ranges3__45__cpo9iter_moveE - _ZN39_INTERNAL_8b54da15_4_k_cu_6f19f28a_70354cuda3std3__48in_placeE)
_ZN39_INTERNAL_8b54da15_4_k_cu_6f19f28a_70354cuda3std3__48in_placeE:
	.zero		1
	.type		_ZN39_INTERNAL_8b54da15_4_k_cu_6f19f28a_70354cuda3std6ranges3__45__cpo9iter_moveE,@object
	.size		_ZN39_INTERNAL_8b54da15_4_k_cu_6f19f28a_70354cuda3std6ranges3__45__cpo9iter_moveE,(_ZN39_INTERNAL_8b54da15_4_k_cu_6f19f28a_70354cuda3std3__45__cpo5beginE - _ZN39_INTERNAL_8b54da15_4_k_cu_6f19f28a_70354cuda3std6ranges3__45__cpo9iter_moveE)
_ZN39_INTERNAL_8b54da15_4_k_cu_6f19f28a_70354cuda3std6ranges3__45__cpo9iter_moveE:
	.zero		1
	.type		_ZN39_INTERNAL_8b54da15_4_k_cu_6f19f28a_70354cuda3std3__45__cpo5beginE,@object
	.size		_ZN39_INTERNAL_8b54da15_4_k_cu_6f19f28a_70354cuda3std3__45__cpo5beginE,(_ZN39_INTERNAL_8b54da15_4_k_cu_6f19f28a_70354cuda3std3__441_GLOBAL__N__8b54da15_4_k_cu_6f19f28a_70356ignoreE - _ZN39_INTERNAL_8b54da15_4_k_cu_6f19f28a_70354cuda3std3__45__cpo5beginE)
_ZN39_INTERNAL_8b54da15_4_k_cu_6f19f28a_70354cuda3std3__45__cpo5beginE:
	.zero		1
	.type		_ZN39_INTERNAL_8b54da15_4_k_cu_6f19f28a_70354cuda3std3__441_GLOBAL__N__8b54da15_4_k_cu_6f19f28a_70356ignoreE,@object
	.size		_ZN39_INTERNAL_8b54da15_4_k_cu_6f19f28a_70354cuda3std3__441_GLOBAL__N__8b54da15_4_k_cu_6f19f28a_70356ignoreE,(_ZN39_INTERNAL_8b54da15_4_k_cu_6f19f28a_70354cute7productE - _ZN39_INTERNAL_8b54da15_4_k_cu_6f19f28a_70354cuda3std3__441_GLOBAL__N__8b54da15_4_k_cu_6f19f28a_70356ignoreE)
_ZN39_INTERNAL_8b54da15_4_k_cu_6f19f28a_70354cuda3std3__441_GLOBAL__N__8b54da15_4_k_cu_6f19f28a_70356ignoreE:
	.zero		1
	.type		_ZN39_INTERNAL_8b54da15_4_k_cu_6f19f28a_70354cute7productE,@object
	.size		_ZN39_INTERNAL_8b54da15_4_k_cu_6f19f28a_70354cute7productE,(_ZN39_INTERNAL_8b54da15_4_k_cu_6f19f28a_70354cuda3std3__45__cpo3endE - _ZN39_INTERNAL_8b54da15_4_k_cu_6f19f28a_70354cute7productE)
_ZN39_INTERNAL_8b54da15_4_k_cu_6f19f28a_70354cute7productE:
	.zero		1
	.type		_ZN39_INTERNAL_8b54da15_4_k_cu_6f19f28a_70354cuda3std3__45__cpo3endE,@object
	.size		_ZN39_INTERNAL_8b54da15_4_k_cu_6f19f28a_70354cuda3std3__45__cpo3endE,(_ZN39_INTERNAL_8b54da15_4_k_cu_6f19f28a_70354cuda3std3__419piecewise_constructE - _ZN39_INTERNAL_8b54da15_4_k_cu_6f19f28a_70354cuda3std3__45__cpo3endE)
_ZN39_INTERNAL_8b54da15_4_k_cu_6f19f28a_70354cuda3std3__45__cpo3endE:
	.zero		1
	.type		_ZN39_INTERNAL_8b54da15_4_k_cu_6f19f28a_70354cuda3std3__419piecewise_constructE,@object
	.size		_ZN39_INTERNAL_8b54da15_4_k_cu_6f19f28a_70354cuda3std3__419piecewise_constructE,(_ZN39_INTERNAL_8b54da15_4_k_cu_6f19f28a_70354cuda3std3__45__cpo4cendE - _ZN39_INTERNAL_8b54da15_4_k_cu_6f19f28a_70354cuda3std3__419piecewise_constructE)
_ZN39_INTERNAL_8b54da15_4_k_cu_6f19f28a_70354cuda3std3__419piecewise_constructE:
	.zero		1
	.type		_ZN39_INTERNAL_8b54da15_4_k_cu_6f19f28a_70354cuda3std3__45__cpo4cendE,@object
	.size		_ZN39_INTERNAL_8b54da15_4_k_cu_6f19f28a_70354cuda3std3__45__cpo4cendE,(_ZN39_INTERNAL_8b54da15_4_k_cu_6f19f28a_70354cuda3std6ranges3__45__cpo4swapE - _ZN39_INTERNAL_8b54da15_4_k_cu_6f19f28a_70354cuda3std3__45__cpo4cendE)
_ZN39_INTERNAL_8b54da15_4_k_cu_6f19f28a_70354cuda3std3__45__cpo4cendE:
	.zero		1
	.type		_ZN39_INTERNAL_8b54da15_4_k_cu_6f19f28a_70354cuda3std6ranges3__45__cpo4swapE,@object
	.size		_ZN39_INTERNAL_8b54da15_4_k_cu_6f19f28a_70354cuda3std6ranges3__45__cpo4swapE,(.L_10 - _ZN39_INTERNAL_8b54da15_4_k_cu_6f19f28a_70354cuda3std6ranges3__45__cpo4swapE)
_ZN39_INTERNAL_8b54da15_4_k_cu_6f19f28a_70354cuda3std6ranges3__45__cpo4swapE:
	.zero		1
.L_10:


//--------------------- .nv.constant0._ZN7cutlass13device_kernelINS_4gemm6kernel13GemmUniversalIN4cute5tupleIJiiiiEEENS1_10collective13CollectiveMmaINS1_35MainloopSm100TmaUmmaWarpSpecializedILi3ELi2ELi4ENS5_IJNS4_1CILi2EEESB_NSA_ILi1EEEEEEEENS5_IJNSA_ILi128EEESF_SF_EEENS_6half_tENS5_IJlSC_lEEESH_SI_NS4_8TiledMMAINS4_8MMA_AtomIJNS4_26SM100_MMA_F16BF16_2x1SM_SSISH_SH_fLi128ELi128ELNS4_4UMMA5MajorE0ELSN_0ELNSM_7ScaleInE0ELSO_0EEEEEENS4_6LayoutINS5_IJSC_SC_SC_EEENS5_IJNSA_ILi0EEEST_ST_EEEEENS5_IJNS4_10UnderscoreESW_SW_EEEEENS4_28SM100_TMA_2SM_LOAD_MULTICASTENS4_14ComposedLayoutINS4_7SwizzleILi3ELi4ELi3EEENS4_18smem_ptr_flag_bitsILi16EEENSR_INS5_IJNSA_ILi8EEENSA_ILi64EEEEEENS5_IJS16_SC_EEEEEEEvNS4_8identityENS4_18SM100_TMA_2SM_LOADES1A_vS1B_EENS_8epilogue10collective18CollectiveEpilogueINS1E_23Sm100TmaWarpSpecializedILi4ELi2ELi16ELb1ELb0EEEJNS5_IJS16_SF_SF_EEENS5_IJNSR_IS16_SC_EENSR_INS5_IJNSA_ILi16EEESB_EEENS5_IJSC_S16_EEEEEEEESH_SI_SH_SI_NS1E_6fusion15FusionCallbacksIS1I_NS1Q_17LinearCombinationISH_fSH_fLNS_15FloatRoundStyleE2EEES1J_S1P_JEEENS4_5SM1004TMEM4LOAD26SM100_TMEM_LOAD_32dp32b16xENS4_13SM90_TMA_LOADENS10_INS11_ILi1ELi4ELi3EEES14_NSR_INS5_IJS15_S1L_EEENS5_IJS1L_SC_EEEEEEENS4_39AutoVectorizingCopyWithAssumedAlignmentILi128EEENS4_14SM90_TMA_STOREES25_S27_S27_EEEvvEEEEvNT_6ParamsE --------------------------
	.section	.nv.constant0._ZN7cutlass13device_kernelINS_4gemm6kernel13GemmUniversalIN4cute5tupleIJiiiiEEENS1_10collective13CollectiveMmaINS1_35MainloopSm100TmaUmmaWarpSpecializedILi3ELi2ELi4ENS5_IJNS4_1CILi2EEESB_NSA_ILi1EEEEEEEENS5_IJNSA_ILi128EEESF_SF_EEENS_6half_tENS5_IJlSC_lEEESH_SI_NS4_8TiledMMAINS4_8MMA_AtomIJNS4_26SM100_MMA_F16BF16_2x1SM_SSISH_SH_fLi128ELi128ELNS4_4UMMA5MajorE0ELSN_0ELNSM_7ScaleInE0ELSO_0EEEEEENS4_6LayoutINS5_IJSC_SC_SC_EEENS5_IJNSA_ILi0EEEST_ST_EEEEENS5_IJNS4_10UnderscoreESW_SW_EEEEENS4_28SM100_TMA_2SM_LOAD_MULTICASTENS4_14ComposedLayoutINS4_7SwizzleILi3ELi4ELi3EEENS4_18smem_ptr_flag_bitsILi16EEENSR_INS5_IJNSA_ILi8EEENSA_ILi64EEEEEENS5_IJS16_SC_EEEEEEEvNS4_8identityENS4_18SM100_TMA_2SM_LOADES1A_vS1B_EENS_8epilogue10collective18CollectiveEpilogueINS1E_23Sm100TmaWarpSpecializedILi4ELi2ELi16ELb1ELb0EEEJNS5_IJS16_SF_SF_EEENS5_IJNSR_IS16_SC_EENSR_INS5_IJNSA_ILi16EEESB_EEENS5_IJSC_S16_EEEEEEEESH_SI_SH_SI_NS1E_6fusion15FusionCallbacksIS1I_NS1Q_17LinearCombinationISH_fSH_fLNS_15FloatRoundStyleE2EEES1J_S1P_JEEENS4_5SM1004TMEM4LOAD26SM100_TMEM_LOAD_32dp32b16xENS4_13SM90_TMA_LOADENS10_INS11_ILi1ELi4ELi3EEES14_NSR_INS5_IJS15_S1L_EEENS5_IJS1L_SC_EEEEEEENS4_39AutoVectorizingCopyWithAssumedAlignmentILi128EEENS4_14SM90_TMA_STOREES25_S27_S27_EEEvvEEEEvNT_6ParamsE,"a",@progbits
	.sectionflags	@""
	.align	4
.nv.constant0._ZN7cutlass13device_kernelINS_4gemm6kernel13GemmUniversalIN4cute5tupleIJiiiiEEENS1_10collective13CollectiveMmaINS1_35MainloopSm100TmaUmmaWarpSpecializedILi3ELi2ELi4ENS5_IJNS4_1CILi2EEESB_NSA_ILi1EEEEEEEENS5_IJNSA_ILi128EEESF_SF_EEENS_6half_tENS5_IJlSC_lEEESH_SI_NS4_8TiledMMAINS4_8MMA_AtomIJNS4_26SM100_MMA_F16BF16_2x1SM_SSISH_SH_fLi128ELi128ELNS4_4UMMA5MajorE0ELSN_0ELNSM_7ScaleInE0ELSO_0EEEEEENS4_6LayoutINS5_IJSC_SC_SC_EEENS5_IJNSA_ILi0EEEST_ST_EEEEENS5_IJNS4_10UnderscoreESW_SW_EEEEENS4_28SM100_TMA_2SM_LOAD_MULTICASTENS4_14ComposedLayoutINS4_7SwizzleILi3ELi4ELi3EEENS4_18smem_ptr_flag_bitsILi16EEENSR_INS5_IJNSA_ILi8EEENSA_ILi64EEEEEENS5_IJS16_SC_EEEEEEEvNS4_8identityENS4_18SM100_TMA_2SM_LOADES1A_vS1B_EENS_8epilogue10collective18CollectiveEpilogueINS1E_23Sm100TmaWarpSpecializedILi4ELi2ELi16ELb1ELb0EEEJNS5_IJS16_SF_SF_EEENS5_IJNSR_IS16_SC_EENSR_INS5_IJNSA_ILi16EEESB_EEENS5_IJSC_S16_EEEEEEEESH_SI_SH_SI_NS1E_6fusion15FusionCallbacksIS1I_NS1Q_17LinearCombinationISH_fSH_fLNS_15FloatRoundStyleE2EEES1J_S1P_JEEENS4_5SM1004TMEM4LOAD26SM100_TMEM_LOAD_32dp32b16xENS4_13SM90_TMA_LOADENS10_INS11_ILi1ELi4ELi3EEES14_NSR_INS5_IJS15_S1L_EEENS5_IJS1L_SC_EEEEEEENS4_39AutoVectorizingCopyWithAssumedAlignmentILi128EEENS4_14SM90_TMA_STOREES25_S27_S27_EEEvvEEEEvNT_6ParamsE:
	.zero		2944


//--------------------- SYMBOLS --------------------------

	.type		.nv.reservedSmem.offset0,@object
	.size		.nv.reservedSmem.offset0,0x4
	.type		.nv.reservedSmem.cap,@object
	.size		.nv.reservedSmem.cap,0x4
	.type		__assertfail,@function
